	.target	sm_90a

	.elftype	@"ET_EXEC"


//--------------------- .note.nv.tkinfo           --------------------------
	.section	.note.nv.tkinfo,"",@"SHT_NOTE"
	.sectionflags	@"SHF_NOTE_NV_TKINFO"
	.tkinfo
        /*0018*/ 	.word	0x00000002
        /*0030*/ 	.string	""
        /*0030*/ 	.string	"ptxas"
        /*0030*/ 	.string	"Cuda compilation tools, release 13.0, V13.0.88"
        /*0030*/ 	.string	"Build cuda_13.0.r13.0/compiler.36424714_0"
        /*0030*/ 	.string	"-arch sm_90a -m 64 "



//--------------------- .note.nv.cuinfo           --------------------------
	.section	.note.nv.cuinfo,"",@"SHT_NOTE"
	.sectionflags	@"SHF_NOTE_NV_CUINFO"
        /*0018*/ 	.short	0x0002
        /*001a*/ 	.short	0x005a
        /*001c*/ 	.short	0x0082
	.zero		2


//--------------------- .nv.info                  --------------------------
	.section	.nv.info,"",@"SHT_CUDA_INFO"
	.align	4


	//----- nvinfo : EIATTR_REGCOUNT
	.align		4
        /*0000*/ 	.byte	0x04, 0x2f
        /*0002*/ 	.short	(.L_12 - .L_11)
	.align		4
.L_11:
        /*0004*/ 	.word	index@(_ZN7cutlass13device_kernelINS_4gemm6kernel13GemmUniversalIN4cute5tupleIJiiiiEEENS1_10collective13CollectiveMmaINS1_37MainloopSm90TmaGmmaWarpSpecializedFP8ILi4ENS5_IJNS4_1CILi1EEESB_SB_EEENS1_35KernelTmaWarpSpecializedCooperativeEEENS5_IJNSA_ILi256EEENSA_ILi64EEENSA_ILi32EEEEEENS_12float_e5m2_tENS5_IJlSB_lEEESJ_SK_NS4_8TiledMMAINS4_8MMA_AtomIJNS4_4SM904GMMA30MMA_64x64x32_F32E5M2E5M2_SS_TNILNSO_7ScaleInE1ELSQ_1EEEEEENS4_6LayoutINS5_IJNSA_ILi2EEESB_SB_EEENS5_IJSB_NSA_ILi0EEESW_EEEEENS5_IJNS4_10UnderscoreESZ_SZ_EEEEENS4_13SM90_TMA_LOADENS4_14ComposedLayoutINS4_7SwizzleILi1ELi4ELi3EEENS4_18smem_ptr_flag_bitsILi8EEENST_INS5_IJNSA_ILi8EEESH_EEENS5_IJSH_SB_EEEEEEEvNS4_8identityES12_S1C_vS1D_EENS_8epilogue10collective6detail29Sm90TmaWarpSpecializedAdapterINS1G_15DefaultEpilogueISJ_SK_SK_NS1F_6thread17LinearCombinationISJ_Li1EffLNS1K_9ScaleType4KindE0ELNS_15FloatRoundStyleE2ESJ_EENS1_15EpilogueDefaultEEEEEvvEEEEvNT_6ParamsE)
        /*0008*/ 	.word	0x000000a8


	//----- nvinfo : EIATTR_FRAME_SIZE
	.align		4
.L_12:
        /*000c*/ 	.byte	0x04, 0x11
        /*000e*/ 	.short	(.L_14 - .L_13)
	.align		4
.L_13:
        /*0010*/ 	.word	index@(_ZN7cutlass13device_kernelINS_4gemm6kernel13GemmUniversalIN4cute5tupleIJiiiiEEENS1_10collective13CollectiveMmaINS1_37MainloopSm90TmaGmmaWarpSpecializedFP8ILi4ENS5_IJNS4_1CILi1EEESB_SB_EEENS1_35KernelTmaWarpSpecializedCooperativeEEENS5_IJNSA_ILi256EEENSA_ILi64EEENSA_ILi32EEEEEENS_12float_e5m2_tENS5_IJlSB_lEEESJ_SK_NS4_8TiledMMAINS4_8MMA_AtomIJNS4_4SM904GMMA30MMA_64x64x32_F32E5M2E5M2_SS_TNILNSO_7ScaleInE1ELSQ_1EEEEEENS4_6LayoutINS5_IJNSA_ILi2EEESB_SB_EEENS5_IJSB_NSA_ILi0EEESW_EEEEENS5_IJNS4_10UnderscoreESZ_SZ_EEEEENS4_13SM90_TMA_LOADENS4_14ComposedLayoutINS4_7SwizzleILi1ELi4ELi3EEENS4_18smem_ptr_flag_bitsILi8EEENST_INS5_IJNSA_ILi8EEESH_EEENS5_IJSH_SB_EEEEEEEvNS4_8identityES12_S1C_vS1D_EENS_8epilogue10collective6detail29Sm90TmaWarpSpecializedAdapterINS1G_15DefaultEpilogueISJ_SK_SK_NS1F_6thread17LinearCombinationISJ_Li1EffLNS1K_9ScaleType4KindE0ELNS_15FloatRoundStyleE2ESJ_EENS1_15EpilogueDefaultEEEEEvvEEEEvNT_6ParamsE)
        /*0014*/ 	.word	0x00000000


	//----- nvinfo : EIATTR_MIN_STACK_SIZE
	.align		4
.L_14:
        /*0018*/ 	.byte	0x04, 0x12
        /*001a*/ 	.short	(.L_16 - .L_15)
	.align		4
.L_15:
        /*001c*/ 	.word	index@(_ZN7cutlass13device_kernelINS_4gemm6kernel13GemmUniversalIN4cute5tupleIJiiiiEEENS1_10collective13CollectiveMmaINS1_37MainloopSm90TmaGmmaWarpSpecializedFP8ILi4ENS5_IJNS4_1CILi1EEESB_SB_EEENS1_35KernelTmaWarpSpecializedCooperativeEEENS5_IJNSA_ILi256EEENSA_ILi64EEENSA_ILi32EEEEEENS_12float_e5m2_tENS5_IJlSB_lEEESJ_SK_NS4_8TiledMMAINS4_8MMA_AtomIJNS4_4SM904GMMA30MMA_64x64x32_F32E5M2E5M2_SS_TNILNSO_7ScaleInE1ELSQ_1EEEEEENS4_6LayoutINS5_IJNSA_ILi2EEESB_SB_EEENS5_IJSB_NSA_ILi0EEESW_EEEEENS5_IJNS4_10UnderscoreESZ_SZ_EEEEENS4_13SM90_TMA_LOADENS4_14ComposedLayoutINS4_7SwizzleILi1ELi4ELi3EEENS4_18smem_ptr_flag_bitsILi8EEENST_INS5_IJNSA_ILi8EEESH_EEENS5_IJSH_SB_EEEEEEEvNS4_8identityES12_S1C_vS1D_EENS_8epilogue10collective6detail29Sm90TmaWarpSpecializedAdapterINS1G_15DefaultEpilogueISJ_SK_SK_NS1F_6thread17LinearCombinationISJ_Li1EffLNS1K_9ScaleType4KindE0ELNS_15FloatRoundStyleE2ESJ_EENS1_15EpilogueDefaultEEEEEvvEEEEvNT_6ParamsE)
        /*0020*/ 	.word	0x00000000
.L_16:


//--------------------- .nv.compat                --------------------------
	.section	.nv.compat,"",@"SHT_CUDA_COMPAT_INFO"
	.align	4
        /*0000*/ 	.byte	0x02, 0x09, 0x01, 0x00, 0x02, 0x02, 0x04, 0x00, 0x02, 0x05, 0x05, 0x00, 0x03, 0x07, 0x01, 0x01
        /*0010*/ 	.byte	0x02, 0x03, 0x01, 0x00, 0x02, 0x06, 0x01, 0x00, 0x04, 0x0b, 0x08, 0x00, 0x00, 0x00, 0x00, 0x00
        /*0020*/ 	.byte	0x00, 0x00, 0x00, 0x00


//--------------------- .nv.info._ZN7cutlass13device_kernelINS_4gemm6kernel13GemmUniversalIN4cute5tupleIJiiiiEEENS1_10collective13CollectiveMmaINS1_37MainloopSm90TmaGmmaWarpSpecializedFP8ILi4ENS5_IJNS4_1CILi1EEESB_SB_EEENS1_35KernelTmaWarpSpecializedCooperativeEEENS5_IJNSA_ILi256EEENSA_ILi64EEENSA_ILi32EEEEEENS_12float_e5m2_tENS5_IJlSB_lEEESJ_SK_NS4_8TiledMMAINS4_8MMA_AtomIJNS4_4SM904GMMA30MMA_64x64x32_F32E5M2E5M2_SS_TNILNSO_7ScaleInE1ELSQ_1EEEEEENS4_6LayoutINS5_IJNSA_ILi2EEESB_SB_EEENS5_IJSB_NSA_ILi0EEESW_EEEEENS5_IJNS4_10UnderscoreESZ_SZ_EEEEENS4_13SM90_TMA_LOADENS4_14ComposedLayoutINS4_7SwizzleILi1ELi4ELi3EEENS4_18smem_ptr_flag_bitsILi8EEENST_INS5_IJNSA_ILi8EEESH_EEENS5_IJSH_SB_EEEEEEEvNS4_8identityES12_S1C_vS1D_EENS_8epilogue10collective6detail29Sm90TmaWarpSpecializedAdapterINS1G_15DefaultEpilogueISJ_SK_SK_NS1F_6thread17LinearCombinationISJ_Li1EffLNS1K_9ScaleType4KindE0ELNS_15FloatRoundStyleE2ESJ_EENS1_15EpilogueDefaultEEEEEvvEEEEvNT_6ParamsE --------------------------
	.section	.nv.info._ZN7cutlass13device_kernelINS_4gemm6kernel13GemmUniversalIN4cute5tupleIJiiiiEEENS1_10collective13CollectiveMmaINS1_37MainloopSm90TmaGmmaWarpSpecializedFP8ILi4ENS5_IJNS4_1CILi1EEESB_SB_EEENS1_35KernelTmaWarpSpecializedCooperativeEEENS5_IJNSA_ILi256EEENSA_ILi64EEENSA_ILi32EEEEEENS_12float_e5m2_tENS5_IJlSB_lEEESJ_SK_NS4_8TiledMMAINS4_8MMA_AtomIJNS4_4SM904GMMA30MMA_64x64x32_F32E5M2E5M2_SS_TNILNSO_7ScaleInE1ELSQ_1EEEEEENS4_6LayoutINS5_IJNSA_ILi2EEESB_SB_EEENS5_IJSB_NSA_ILi0EEESW_EEEEENS5_IJNS4_10UnderscoreESZ_SZ_EEEEENS4_13SM90_TMA_LOADENS4_14ComposedLayoutINS4_7SwizzleILi1ELi4ELi3EEENS4_18smem_ptr_flag_bitsILi8EEENST_INS5_IJNSA_ILi8EEESH_EEENS5_IJSH_SB_EEEEEEEvNS4_8identityES12_S1C_vS1D_EENS_8epilogue10collective6detail29Sm90TmaWarpSpecializedAdapterINS1G_15DefaultEpilogueISJ_SK_SK_NS1F_6thread17LinearCombinationISJ_Li1EffLNS1K_9ScaleType4KindE0ELNS_15FloatRoundStyleE2ESJ_EENS1_15EpilogueDefaultEEEEEvvEEEEvNT_6ParamsE,"",@"SHT_CUDA_INFO"
	.sectionflags	@""
	.align	4


	//----- nvinfo : EIATTR_CUDA_API_VERSION
	.align		4
        /*0000*/ 	.byte	0x04, 0x37
        /*0002*/ 	.short	(.L_18 - .L_17)
.L_17:
        /*0004*/ 	.word	0x00000082


	//----- nvinfo : EIATTR_KPARAM_INFO
	.align		4
.L_18:
        /*0008*/ 	.byte	0x04, 0x17
        /*000a*/ 	.short	(.L_20 - .L_19)
.L_19:
        /*000c*/ 	.word	0x00000000
        /*0010*/ 	.short	0x0000
        /*0012*/ 	.short	0x0070
        /*0014*/ 	.byte	0x00, 0xf0, 0x01, 0x10


	//----- nvinfo : EIATTR_SPARSE_MMA_MASK
	.align		4
.L_20:
        /*0018*/ 	.byte	0x03, 0x50
        /*001a*/ 	.short	0x0000


	//----- nvinfo : EIATTR_MAXREG_COUNT
	.align		4
        /*001c*/ 	.byte	0x03, 0x1b
        /*001e*/ 	.short	0x00a8


	//----- nvinfo : EIATTR_NUM_BARRIERS
	.align		4
        /*0020*/ 	.byte	0x02, 0x4c
        /*0022*/ 	.byte	0x01
	.zero		1


	//----- nvinfo : EIATTR_MERCURY_ISA_VERSION
	.align		4
        /*0024*/ 	.byte	0x03, 0x5f
        /*0026*/ 	.short	0x0101


	//----- nvinfo : EIATTR_INT_WARP_WIDE_INSTR_OFFSETS
	.align		4
        /*0028*/ 	.byte	0x04, 0x31
        /*002a*/ 	.short	(.L_22 - .L_21)


	//   ....[0]....
.L_21:
        /*002c*/ 	.word	0x000003d0


	//   ....[1]....
        /*0030*/ 	.word	0x000003e0


	//   ....[2]....
        /*0034*/ 	.word	0x000004d0


	//----- nvinfo : EIATTR_COOP_GROUP_MASK_REGIDS
	.align		4
.L_22:
        /*0038*/ 	.byte	0x04, 0x29
        /*003a*/ 	.short	(.L_24 - .L_23)


	//   ....[0]....
.L_23:
        /*003c*/ 	.word	0xffffffff


	//   ....[1]....
        /*0040*/ 	.word	0xffffffff


	//   ....[2]....
        /*0044*/ 	.word	0xffffffff


	//   ....[3]....
        /*0048*/ 	.word	0xffffffff


	//   ....[4]....
        /*004c*/ 	.word	0xffffffff


	//----- nvinfo : EIATTR_COOP_GROUP_INSTR_OFFSETS
	.align		4
.L_24:
        /*0050*/ 	.byte	0x04, 0x28
        /*0052*/ 	.short	(.L_26 - .L_25)


	//   ....[0]....
.L_25:
        /*0054*/ 	.word	0x00000060


	//   ....[1]....
        /*0058*/ 	.word	0x00000070


	//   ....[2]....
        /*005c*/ 	.word	0x00000130


	//   ....[3]....
        /*0060*/ 	.word	0x000002c0


	//   ....[4]....
        /*0064*/ 	.word	0x00000fc0


	//----- nvinfo : EIATTR_REG_RECONFIG
	.align		4
.L_26:
        /*0068*/ 	.byte	0x01, 0x54
	.zero		2


	//----- nvinfo : EIATTR_MBARRIER_INSTR_OFFSETS
	.align		4
        /*006c*/ 	.byte	0x04, 0x39
        /*006e*/ 	.short	(.L_28 - .L_27)


	//   ....[0]....
.L_27:
        /*0070*/ 	.word	0x00000230
        /*0074*/ 	.word	0x000000ff
        /*0078*/ 	.word	0x00000000
        /*007c*/ 	.short	0x0100
        /*007e*/ 	.byte	0x08
	.zero		1


	//   ....[1]....
        /*0080*/ 	.word	0x00000240
        /*0084*/ 	.word	0x000000ff
        /*0088*/ 	.word	0x00000020
        /*008c*/ 	.short	0x0100
        /*008e*/ 	.byte	0x08
	.zero		1


	//   ....[2]....
        /*0090*/ 	.word	0x00000250
        /*0094*/ 	.word	0x000000ff
        /*0098*/ 	.word	0x00000008
        /*009c*/ 	.short	0x0100
        /*009e*/ 	.byte	0x08
	.zero		1


	//   ....[3]....
        /*00a0*/ 	.word	0x00000260
        /*00a4*/ 	.word	0x000000ff
        /*00a8*/ 	.word	0x00000028
        /*00ac*/ 	.short	0x0100
        /*00ae*/ 	.byte	0x08
	.zero		1


	//   ....[4]....
        /*00b0*/ 	.word	0x00000270
        /*00b4*/ 	.word	0x000000ff
        /*00b8*/ 	.word	0x00000010
        /*00bc*/ 	.short	0x0100
        /*00be*/ 	.byte	0x08
	.zero		1


	//   ....[5]....
        /*00c0*/ 	.word	0x00000280
        /*00c4*/ 	.word	0x000000ff
        /*00c8*/ 	.word	0x00000030
        /*00cc*/ 	.short	0x0100
        /*00ce*/ 	.byte	0x08
	.zero		1


	//   ....[6]....
        /*00d0*/ 	.word	0x00000290
        /*00d4*/ 	.word	0x000000ff
        /*00d8*/ 	.word	0x00000018
        /*00dc*/ 	.short	0x0100
        /*00de*/ 	.byte	0x08
	.zero		1


	//   ....[7]....
        /*00e0*/ 	.word	0x000002a0
        /*00e4*/ 	.word	0x000000ff
        /*00e8*/ 	.word	0x00000038
        /*00ec*/ 	.short	0x0100
        /*00ee*/ 	.byte	0x08
	.zero		1


	//   ....[8]....
        /*00f0*/ 	.word	0x00000520
        /*00f4*/ 	.word	0x000000ff
        /*00f8*/ 	.word	0x00000050
        /*00fc*/ 	.short	0x0100
        /*00fe*/ 	.byte	0x06
	.zero		1


	//   ....[9]....
        /*0100*/ 	.word	0x00000580
        /*0104*/ 	.word	0x000000ff
        /*0108*/ 	.word	0x00000058
        /*010c*/ 	.short	0x0100
        /*010e*/ 	.byte	0x06
	.zero		1


	//   ....[10]....
        /*0110*/ 	.word	0x000014f0
        /*0114*/ 	.word	0x000000ff
        /*0118*/ 	.word	0x00000000
        /*011c*/ 	.short	0x010a
        /*011e*/ 	.byte	0x07
	.zero		1


	//   ....[11]....
        /*0120*/ 	.word	0x00001550
        /*0124*/ 	.word	0x000000ff
        /*0128*/ 	.word	0x00000000
        /*012c*/ 	.short	0x010a
        /*012e*/ 	.byte	0x07
	.zero		1


	//   ....[12]....
        /*0130*/ 	.word	0x00001e60
        /*0134*/ 	.word	0x000000ff
        /*0138*/ 	.word	0x00000000
        /*013c*/ 	.short	0x010a
        /*013e*/ 	.byte	0x0c
	.zero		1


	//   ....[13]....
        /*0140*/ 	.word	0x00001ea0
        /*0144*/ 	.word	0x000000ff
        /*0148*/ 	.word	0x00000000
        /*014c*/ 	.short	0x010a
        /*014e*/ 	.byte	0x0c
	.zero		1


	//   ....[14]....
        /*0150*/ 	.word	0x000024c0
        /*0154*/ 	.word	0x000000ff
        /*0158*/ 	.word	0x00000000
        /*015c*/ 	.short	0x0101
        /*015e*/ 	.byte	0x08
	.zero		1


	//   ....[15]....
        /*0160*/ 	.word	0x00002af0
        /*0164*/ 	.word	0x000000ff
        /*0168*/ 	.word	0x00000000
        /*016c*/ 	.short	0x0101
        /*016e*/ 	.byte	0x06
	.zero		1


	//   ....[16]....
        /*0170*/ 	.word	0x00008610
        /*0174*/ 	.word	0x00000012
        /*0178*/ 	.word	0x00000020
        /*017c*/ 	.short	0x010a
        /*017e*/ 	.byte	0x3f
	.zero		1


	//   ....[17]....
        /*0180*/ 	.word	0x000089e0
        /*0184*/ 	.word	0x00000006
        /*0188*/ 	.word	0x00000058
        /*018c*/ 	.short	0x0101
        /*018e*/ 	.byte	0x3f
	.zero		1


	//   ....[18]....
        /*0190*/ 	.word	0x000090d0
        /*0194*/ 	.word	0x00000007
        /*0198*/ 	.word	0x00000000
        /*019c*/ 	.short	0x010a
        /*019e*/ 	.byte	0x3f
	.zero		1


	//   ....[19]....
        /*01a0*/ 	.word	0x00009150
        /*01a4*/ 	.word	0x00000009
        /*01a8*/ 	.word	0x00000000
        /*01ac*/ 	.short	0x010a
        /*01ae*/ 	.byte	0x3f
	.zero		1


	//   ....[20]....
        /*01b0*/ 	.word	0x000091e0
        /*01b4*/ 	.word	0x00000006
        /*01b8*/ 	.word	0x00000000
        /*01bc*/ 	.short	0x010a
        /*01be*/ 	.byte	0x3f
	.zero		1


	//   ....[21]....
        /*01c0*/ 	.word	0x00009270
        /*01c4*/ 	.word	0x00000003
        /*01c8*/ 	.word	0x00000000
        /*01cc*/ 	.short	0x010a
        /*01ce*/ 	.byte	0x3f
	.zero		1


	//   ....[22]....
        /*01d0*/ 	.word	0x000092e0
        /*01d4*/ 	.word	0x0000000b
        /*01d8*/ 	.word	0x00000000
        /*01dc*/ 	.short	0x010a
        /*01de*/ 	.byte	0x3f
	.zero		1


	//   ....[23]....
        /*01e0*/ 	.word	0x00009340
        /*01e4*/ 	.word	0x0000000c
        /*01e8*/ 	.word	0x00000000
        /*01ec*/ 	.short	0x010a
        /*01ee*/ 	.byte	0x3f
	.zero		1


	//   ....[24]....
        /*01f0*/ 	.word	0x00009410
        /*01f4*/ 	.word	0x00000012
        /*01f8*/ 	.word	0x00000020
        /*01fc*/ 	.short	0x010a
        /*01fe*/ 	.byte	0x3f
	.zero		1


	//   ....[25]....
        /*0200*/ 	.word	0x000094f0
        /*0204*/ 	.word	0x00000007
        /*0208*/ 	.word	0x00000000
        /*020c*/ 	.short	0x010a
        /*020e*/ 	.byte	0x3f
	.zero		1


	//   ....[26]....
        /*0210*/ 	.word	0x00009540
        /*0214*/ 	.word	0x00000009
        /*0218*/ 	.word	0x00000000
        /*021c*/ 	.short	0x010a
        /*021e*/ 	.byte	0x3f
	.zero		1


	//   ....[27]....
        /*0220*/ 	.word	0x00009590
        /*0224*/ 	.word	0x00000006
        /*0228*/ 	.word	0x00000000
        /*022c*/ 	.short	0x010a
        /*022e*/ 	.byte	0x3f
	.zero		1


	//----- nvinfo : EIATTR_NUM_MBARRIERS
	.align		4
.L_28:
        /*0230*/ 	.byte	0x03, 0x38
        /*0232*/ 	.short	0x000a


	//----- nvinfo : EIATTR_EXIT_INSTR_OFFSETS
	.align		4
        /*0234*/ 	.byte	0x04, 0x1c
        /*0236*/ 	.short	(.L_30 - .L_29)


	//   ....[0]....
.L_29:
        /*0238*/ 	.word	0x000005d0


	//   ....[1]....
        /*023c*/ 	.word	0x00000e90


	//   ....[2]....
        /*0240*/ 	.word	0x00007c80


	//   ....[3]....
        /*0244*/ 	.word	0x000082b0


	//   ....[4]....
        /*0248*/ 	.word	0x000092c0


	//----- nvinfo : EIATTR_MAX_THREADS
	.align		4
.L_30:
        /*024c*/ 	.byte	0x04, 0x05
        /*024e*/ 	.short	(.L_32 - .L_31)
.L_31:
        /*0250*/ 	.word	0x00000180
        /*0254*/ 	.word	0x00000001
        /*0258*/ 	.word	0x00000001


	//----- nvinfo : EIATTR_CRS_STACK_SIZE
	.align		4
.L_32:
        /*025c*/ 	.byte	0x04, 0x1e
        /*025e*/ 	.short	(.L_34 - .L_33)
.L_33:
        /*0260*/ 	.word	0x00000000


	//----- nvinfo : EIATTR_CBANK_PARAM_SIZE
	.align		4
.L_34:
        /*0264*/ 	.byte	0x03, 0x19
        /*0266*/ 	.short	0x0470


	//----- nvinfo : EIATTR_PARAM_CBANK
	.align		4
        /*0268*/ 	.byte	0x04, 0x0a
        /*026a*/ 	.short	(.L_36 - .L_35)
	.align		4
.L_35:
        /*026c*/ 	.word	index@(.nv.constant0._ZN7cutlass13device_kernelINS_4gemm6kernel13GemmUniversalIN4cute5tupleIJiiiiEEENS1_10collective13CollectiveMmaINS1_37MainloopSm90TmaGmmaWarpSpecializedFP8ILi4ENS5_IJNS4_1CILi1EEESB_SB_EEENS1_35KernelTmaWarpSpecializedCooperativeEEENS5_IJNSA_ILi256EEENSA_ILi64EEENSA_ILi32EEEEEENS_12float_e5m2_tENS5_IJlSB_lEEESJ_SK_NS4_8TiledMMAINS4_8MMA_AtomIJNS4_4SM904GMMA30MMA_64x64x32_F32E5M2E5M2_SS_TNILNSO_7ScaleInE1ELSQ_1EEEEEENS4_6LayoutINS5_IJNSA_ILi2EEESB_SB_EEENS5_IJSB_NSA_ILi0EEESW_EEEEENS5_IJNS4_10UnderscoreESZ_SZ_EEEEENS4_13SM90_TMA_LOADENS4_14ComposedLayoutINS4_7SwizzleILi1ELi4ELi3EEENS4_18smem_ptr_flag_bitsILi8EEENST_INS5_IJNSA_ILi8EEESH_EEENS5_IJSH_SB_EEEEEEEvNS4_8identityES12_S1C_vS1D_EENS_8epilogue10collective6detail29Sm90TmaWarpSpecializedAdapterINS1G_15DefaultEpilogueISJ_SK_SK_NS1F_6thread17LinearCombinationISJ_Li1EffLNS1K_9ScaleType4KindE0ELNS_15FloatRoundStyleE2ESJ_EENS1_15EpilogueDefaultEEEEEvvEEEEvNT_6ParamsE)
        /*0270*/ 	.short	0x0210
        /*0272*/ 	.short	0x0470


	//----- nvinfo : EIATTR_SW_WAR
	.align		4
.L_36:
        /*0274*/ 	.byte	0x04, 0x36
        /*0276*/ 	.short	(.L_38 - .L_37)
.L_37:
        /*0278*/ 	.word	0x00000008
.L_38:


//--------------------- .nv.callgraph             --------------------------
	.section	.nv.callgraph,"",@"SHT_CUDA_CALLGRAPH"
	.align	4
	.sectionentsize	8
	.align		4
        /*0000*/ 	.word	0x00000000
	.align		4
        /*0004*/ 	.word	0xffffffff
	.align		4
        /*0008*/ 	.word	0x00000000
	.align		4
        /*000c*/ 	.word	0xfffffffe
	.align		4
        /*0010*/ 	.word	0x00000000
	.align		4
        /*0014*/ 	.word	0xfffffffd
	.align		4
        /*0018*/ 	.word	0x00000000
	.align		4
        /*001c*/ 	.word	0xfffffffc


//--------------------- .nv.constant4             --------------------------
	.section	.nv.constant4,"a",@progbits
	.align	8
	.align		8
.nv.constant4:
        /*0000*/ 	.dword	_ZN40_INTERNAL_235a6c1c_4_k_cu_383fdcdc_208344cuda3std3__45__cpo5beginE
	.align		8
        /*0008*/ 	.dword	_ZN40_INTERNAL_235a6c1c_4_k_cu_383fdcdc_208344cuda3std3__45__cpo3endE
	.align		8
        /*0010*/ 	.dword	_ZN40_INTERNAL_235a6c1c_4_k_cu_383fdcdc_208344cuda3std3__45__cpo6cbeginE
	.align		8
        /*0018*/ 	.dword	_ZN40_INTERNAL_235a6c1c_4_k_cu_383fdcdc_208344cuda3std3__45__cpo4cendE
	.align		8
        /*0020*/ 	.dword	_ZN40_INTERNAL_235a6c1c_4_k_cu_383fdcdc_208344cuda3std3__442_GLOBAL__N__235a6c1c_4_k_cu_383fdcdc_208346ignoreE
	.align		8
        /*0028*/ 	.dword	_ZN40_INTERNAL_235a6c1c_4_k_cu_383fdcdc_208344cuda3std3__419piecewise_constructE
	.align		8
        /*0030*/ 	.dword	_ZN40_INTERNAL_235a6c1c_4_k_cu_383fdcdc_208344cuda3std3__48in_placeE
	.align		8
        /*0038*/ 	.dword	_ZN40_INTERNAL_235a6c1c_4_k_cu_383fdcdc_208344cuda3std6ranges3__45__cpo4swapE
	.align		8
        /*0040*/ 	.dword	_ZN40_INTERNAL_235a6c1c_4_k_cu_383fdcdc_208344cuda3std6ranges3__45__cpo9iter_moveE
	.align		8
        /*0048*/ 	.dword	_ZN40_INTERNAL_235a6c1c_4_k_cu_383fdcdc_208344cute7productE
	.align		8
        /*0050*/ 	.dword	_ZN40_INTERNAL_235a6c1c_4_k_cu_383fdcdc_208344cute1_E


//--------------------- .text._ZN7cutlass13device_kernelINS_4gemm6kernel13GemmUniversalIN4cute5tupleIJiiiiEEENS1_10collective13CollectiveMmaINS1_37MainloopSm90TmaGmmaWarpSpecializedFP8ILi4ENS5_IJNS4_1CILi1EEESB_SB_EEENS1_35KernelTmaWarpSpecializedCooperativeEEENS5_IJNSA_ILi256EEENSA_ILi64EEENSA_ILi32EEEEEENS_12float_e5m2_tENS5_IJlSB_lEEESJ_SK_NS4_8TiledMMAINS4_8MMA_AtomIJNS4_4SM904GMMA30MMA_64x64x32_F32E5M2E5M2_SS_TNILNSO_7ScaleInE1ELSQ_1EEEEEENS4_6LayoutINS5_IJNSA_ILi2EEESB_SB_EEENS5_IJSB_NSA_ILi0EEESW_EEEEENS5_IJNS4_10UnderscoreESZ_SZ_EEEEENS4_13SM90_TMA_LOADENS4_14ComposedLayoutINS4_7SwizzleILi1ELi4ELi3EEENS4_18smem_ptr_flag_bitsILi8EEENST_INS5_IJNSA_ILi8EEESH_EEENS5_IJSH_SB_EEEEEEEvNS4_8identityES12_S1C_vS1D_EENS_8epilogue10collective6detail29Sm90TmaWarpSpecializedAdapterINS1G_15DefaultEpilogueISJ_SK_SK_NS1F_6thread17LinearCombinationISJ_Li1EffLNS1K_9ScaleType4KindE0ELNS_15FloatRoundStyleE2ESJ_EENS1_15EpilogueDefaultEEEEEvvEEEEvNT_6ParamsE --------------------------
	.section	.text._ZN7cutlass13device_kernelINS_4gemm6kernel13GemmUniversalIN4cute5tupleIJiiiiEEENS1_10collective13CollectiveMmaINS1_37MainloopSm90TmaGmmaWarpSpecializedFP8ILi4ENS5_IJNS4_1CILi1EEESB_SB_EEENS1_35KernelTmaWarpSpecializedCooperativeEEENS5_IJNSA_ILi256EEENSA_ILi64EEENSA_ILi32EEEEEENS_12float_e5m2_tENS5_IJlSB_lEEESJ_SK_NS4_8TiledMMAINS4_8MMA_AtomIJNS4_4SM904GMMA30MMA_64x64x32_F32E5M2E5M2_SS_TNILNSO_7ScaleInE1ELSQ_1EEEEEENS4_6LayoutINS5_IJNSA_ILi2EEESB_SB_EEENS5_IJSB_NSA_ILi0EEESW_EEEEENS5_IJNS4_10UnderscoreESZ_SZ_EEEEENS4_13SM90_TMA_LOADENS4_14ComposedLayoutINS4_7SwizzleILi1ELi4ELi3EEENS4_18smem_ptr_flag_bitsILi8EEENST_INS5_IJNSA_ILi8EEESH_EEENS5_IJSH_SB_EEEEEEEvNS4_8identityES12_S1C_vS1D_EENS_8epilogue10collective6detail29Sm90TmaWarpSpecializedAdapterINS1G_15DefaultEpilogueISJ_SK_SK_NS1F_6thread17LinearCombinationISJ_Li1EffLNS1K_9ScaleType4KindE0ELNS_15FloatRoundStyleE2ESJ_EENS1_15EpilogueDefaultEEEEEvvEEEEvNT_6ParamsE,"ax",@progbits
	.align	128
.text._ZN7cutlass13device_kernelINS_4gemm6kernel13GemmUniversalIN4cute5tupleIJiiiiEEENS1_10collective13CollectiveMmaINS1_37MainloopSm90TmaGmmaWarpSpecializedFP8ILi4ENS5_IJNS4_1CILi1EEESB_SB_EEENS1_35KernelTmaWarpSpecializedCooperativeEEENS5_IJNSA_ILi256EEENSA_ILi64EEENSA_ILi32EEEEEENS_12float_e5m2_tENS5_IJlSB_lEEESJ_SK_NS4_8TiledMMAINS4_8MMA_AtomIJNS4_4SM904GMMA30MMA_64x64x32_F32E5M2E5M2_SS_TNILNSO_7ScaleInE1ELSQ_1EEEEEENS4_6LayoutINS5_IJNSA_ILi2EEESB_SB_EEENS5_IJSB_NSA_ILi0EEESW_EEEEENS5_IJNS4_10UnderscoreESZ_SZ_EEEEENS4_13SM90_TMA_LOADENS4_14ComposedLayoutINS4_7SwizzleILi1ELi4ELi3EEENS4_18smem_ptr_flag_bitsILi8EEENST_INS5_IJNSA_ILi8EEESH_EEENS5_IJSH_SB_EEEEEEEvNS4_8identityES12_S1C_vS1D_EENS_8epilogue10collective6detail29Sm90TmaWarpSpecializedAdapterINS1G_15DefaultEpilogueISJ_SK_SK_NS1F_6thread17LinearCombinationISJ_Li1EffLNS1K_9ScaleType4KindE0ELNS_15FloatRoundStyleE2ESJ_EENS1_15EpilogueDefaultEEEEEvvEEEEvNT_6ParamsE:
        .type           _ZN7cutlass13device_kernelINS_4gemm6kernel13GemmUniversalIN4cute5tupleIJiiiiEEENS1_10collective13CollectiveMmaINS1_37MainloopSm90TmaGmmaWarpSpecializedFP8ILi4ENS5_IJNS4_1CILi1EEESB_SB_EEENS1_35KernelTmaWarpSpecializedCooperativeEEENS5_IJNSA_ILi256EEENSA_ILi64EEENSA_ILi32EEEEEENS_12float_e5m2_tENS5_IJlSB_lEEESJ_SK_NS4_8TiledMMAINS4_8MMA_AtomIJNS4_4SM904GMMA30MMA_64x64x32_F32E5M2E5M2_SS_TNILNSO_7ScaleInE1ELSQ_1EEEEEENS4_6LayoutINS5_IJNSA_ILi2EEESB_SB_EEENS5_IJSB_NSA_ILi0EEESW_EEEEENS5_IJNS4_10UnderscoreESZ_SZ_EEEEENS4_13SM90_TMA_LOADENS4_14ComposedLayoutINS4_7SwizzleILi1ELi4ELi3EEENS4_18smem_ptr_flag_bitsILi8EEENST_INS5_IJNSA_ILi8EEESH_EEENS5_IJSH_SB_EEEEEEEvNS4_8identityES12_S1C_vS1D_EENS_8epilogue10collective6detail29Sm90TmaWarpSpecializedAdapterINS1G_15DefaultEpilogueISJ_SK_SK_NS1F_6thread17LinearCombinationISJ_Li1EffLNS1K_9ScaleType4KindE0ELNS_15FloatRoundStyleE2ESJ_EENS1_15EpilogueDefaultEEEEEvvEEEEvNT_6ParamsE,@function
        .size           _ZN7cutlass13device_kernelINS_4gemm6kernel13GemmUniversalIN4cute5tupleIJiiiiEEENS1_10collective13CollectiveMmaINS1_37MainloopSm90TmaGmmaWarpSpecializedFP8ILi4ENS5_IJNS4_1CILi1EEESB_SB_EEENS1_35KernelTmaWarpSpecializedCooperativeEEENS5_IJNSA_ILi256EEENSA_ILi64EEENSA_ILi32EEEEEENS_12float_e5m2_tENS5_IJlSB_lEEESJ_SK_NS4_8TiledMMAINS4_8MMA_AtomIJNS4_4SM904GMMA30MMA_64x64x32_F32E5M2E5M2_SS_TNILNSO_7ScaleInE1ELSQ_1EEEEEENS4_6LayoutINS5_IJNSA_ILi2EEESB_SB_EEENS5_IJSB_NSA_ILi0EEESW_EEEEENS5_IJNS4_10UnderscoreESZ_SZ_EEEEENS4_13SM90_TMA_LOADENS4_14ComposedLayoutINS4_7SwizzleILi1ELi4ELi3EEENS4_18smem_ptr_flag_bitsILi8EEENST_INS5_IJNSA_ILi8EEESH_EEENS5_IJSH_SB_EEEEEEEvNS4_8identityES12_S1C_vS1D_EENS_8epilogue10collective6detail29Sm90TmaWarpSpecializedAdapterINS1G_15DefaultEpilogueISJ_SK_SK_NS1F_6thread17LinearCombinationISJ_Li1EffLNS1K_9ScaleType4KindE0ELNS_15FloatRoundStyleE2ESJ_EENS1_15EpilogueDefaultEEEEEvvEEEEvNT_6ParamsE,(.L_x_201 - _ZN7cutlass13device_kernelINS_4gemm6kernel13GemmUniversalIN4cute5tupleIJiiiiEEENS1_10collective13CollectiveMmaINS1_37MainloopSm90TmaGmmaWarpSpecializedFP8ILi4ENS5_IJNS4_1CILi1EEESB_SB_EEENS1_35KernelTmaWarpSpecializedCooperativeEEENS5_IJNSA_ILi256EEENSA_ILi64EEENSA_ILi32EEEEEENS_12float_e5m2_tENS5_IJlSB_lEEESJ_SK_NS4_8TiledMMAINS4_8MMA_AtomIJNS4_4SM904GMMA30MMA_64x64x32_F32E5M2E5M2_SS_TNILNSO_7ScaleInE1ELSQ_1EEEEEENS4_6LayoutINS5_IJNSA_ILi2EEESB_SB_EEENS5_IJSB_NSA_ILi0EEESW_EEEEENS5_IJNS4_10UnderscoreESZ_SZ_EEEEENS4_13SM90_TMA_LOADENS4_14ComposedLayoutINS4_7SwizzleILi1ELi4ELi3EEENS4_18smem_ptr_flag_bitsILi8EEENST_INS5_IJNSA_ILi8EEESH_EEENS5_IJSH_SB_EEEEEEEvNS4_8identityES12_S1C_vS1D_EENS_8epilogue10collective6detail29Sm90TmaWarpSpecializedAdapterINS1G_15DefaultEpilogueISJ_SK_SK_NS1F_6thread17LinearCombinationISJ_Li1EffLNS1K_9ScaleType4KindE0ELNS_15FloatRoundStyleE2ESJ_EENS1_15EpilogueDefaultEEEEEvvEEEEvNT_6ParamsE)
        .other          _ZN7cutlass13device_kernelINS_4gemm6kernel13GemmUniversalIN4cute5tupleIJiiiiEEENS1_10collective13CollectiveMmaINS1_37MainloopSm90TmaGmmaWarpSpecializedFP8ILi4ENS5_IJNS4_1CILi1EEESB_SB_EEENS1_35KernelTmaWarpSpecializedCooperativeEEENS5_IJNSA_ILi256EEENSA_ILi64EEENSA_ILi32EEEEEENS_12float_e5m2_tENS5_IJlSB_lEEESJ_SK_NS4_8TiledMMAINS4_8MMA_AtomIJNS4_4SM904GMMA30MMA_64x64x32_F32E5M2E5M2_SS_TNILNSO_7ScaleInE1ELSQ_1EEEEEENS4_6LayoutINS5_IJNSA_ILi2EEESB_SB_EEENS5_IJSB_NSA_ILi0EEESW_EEEEENS5_IJNS4_10UnderscoreESZ_SZ_EEEEENS4_13SM90_TMA_LOADENS4_14ComposedLayoutINS4_7SwizzleILi1ELi4ELi3EEENS4_18smem_ptr_flag_bitsILi8EEENST_INS5_IJNSA_ILi8EEESH_EEENS5_IJSH_SB_EEEEEEEvNS4_8identityES12_S1C_vS1D_EENS_8epilogue10collective6detail29Sm90TmaWarpSpecializedAdapterINS1G_15DefaultEpilogueISJ_SK_SK_NS1F_6thread17LinearCombinationISJ_Li1EffLNS1K_9ScaleType4KindE0ELNS_15FloatRoundStyleE2ESJ_EENS1_15EpilogueDefaultEEEEEvvEEEEvNT_6ParamsE,@"STO_CUDA_ENTRY STV_DEFAULT"
_ZN7cutlass13device_kernelINS_4gemm6kernel13GemmUniversalIN4cute5tupleIJiiiiEEENS1_10collective13CollectiveMmaINS1_37MainloopSm90TmaGmmaWarpSpecializedFP8ILi4ENS5_IJNS4_1CILi1EEESB_SB_EEENS1_35KernelTmaWarpSpecializedCooperativeEEENS5_IJNSA_ILi256EEENSA_ILi64EEENSA_ILi32EEEEEENS_12float_e5m2_tENS5_IJlSB_lEEESJ_SK_NS4_8TiledMMAINS4_8MMA_AtomIJNS4_4SM904GMMA30MMA_64x64x32_F32E5M2E5M2_SS_TNILNSO_7ScaleInE1ELSQ_1EEEEEENS4_6LayoutINS5_IJNSA_ILi2EEESB_SB_EEENS5_IJSB_NSA_ILi0EEESW_EEEEENS5_IJNS4_10UnderscoreESZ_SZ_EEEEENS4_13SM90_TMA_LOADENS4_14ComposedLayoutINS4_7SwizzleILi1ELi4ELi3EEENS4_18smem_ptr_flag_bitsILi8EEENST_INS5_IJNSA_ILi8EEESH_EEENS5_IJSH_SB_EEEEEEEvNS4_8identityES12_S1C_vS1D_EENS_8epilogue10collective6detail29Sm90TmaWarpSpecializedAdapterINS1G_15DefaultEpilogueISJ_SK_SK_NS1F_6thread17LinearCombinationISJ_Li1EffLNS1K_9ScaleType4KindE0ELNS_15FloatRoundStyleE2ESJ_EENS1_15EpilogueDefaultEEEEEvvEEEEvNT_6ParamsE:
[----:B------:R-:W-:Y:S01]  /*0000*/  LDC R1, c[0x0][0x28] ;  /* 0x00000a00ff017b82 */ /* 0x000fe20000000800 */
[----:B------:R-:W0:Y:S01]  /*0010*/  S2R R0, SR_TID.X ;  /* 0x0000000000007919 */ /* 0x000e220000002100 */
[----:B------:R-:W-:Y:S01]  /*0020*/  ELECT P0, URZ, PT ;  /* 0x00000000003f782f */ /* 0x000fe20003800000 */
[----:B------:R-:W-:Y:S01]  /*0030*/  BSSY B0, `(.L_x_0) ;  /* 0x000000f000007945 */ /* 0x000fe20003800000 */
[--C-:B0-----:R-:W-:Y:S02]  /*0040*/  SHF.R.U32.HI R2, RZ, 0x5, R0.reuse ;  /* 0x00000005ff027819 */ /* 0x101fe40000011600 */
[----:B------:R-:W-:-:S03]  /*0050*/  SHF.R.U32.HI R3, RZ, 0x7, R0 ;  /* 0x00000007ff037819 */ /* 0x000fc60000011600 */
[----:B------:R-:W0:Y:S04]  /*0060*/  SHFL.IDX PT, R5, R2, RZ, 0x1f ;  /* 0x00001fff02057589 */ /* 0x000e2800000e0000 */
[----:B------:R1:W2:Y:S01]  /*0070*/  SHFL.IDX PT, R6, R3, RZ, 0x1f ;  /* 0x00001fff03067589 */ /* 0x0002a200000e0000 */
[----:B0-----:R-:W-:-:S13]  /*0080*/  ISETP.NE.OR P0, PT, R5, RZ, !P0 ;  /* 0x000000ff0500720c */ /* 0x001fda0004705670 */
[----:B-12---:R-:W-:Y:S05]  /*0090*/  @P0 BRA `(.L_x_1) ;  /* 0x0000000000200947 */ /* 0x006fea0003800000 */
[----:B------:R-:W-:Y:S02]  /*00a0*/  ULDC.64 UR4, c[0x0][0x198] ;  /* 0x0000660000047ab9 */ /* 0x000fe40000000a00 */
[----:B------:R-:W-:Y:S02]  /*00b0*/  UIADD3 UR6, UP0, UR4, 0xf0, URZ ;  /* 0x000000f004067890 */ /* 0x000fe4000ff1e03f */
[----:B------:R-:W-:Y:S02]  /*00c0*/  UIADD3 UR4, UP1, UR4, 0x1f0, URZ ;  /* 0x000001f004047890 */ /* 0x000fe4000ff3e03f */
[----:B------:R-:W-:Y:S02]  /*00d0*/  UIADD3.X UR7, URZ, UR5, URZ, UP0, !UPT ;  /* 0x000000053f077290 */ /* 0x000fe400087fe43f */
[----:B------:R-:W-:-:S07]  /*00e0*/  UIADD3.X UR5, URZ, UR5, URZ, UP1, !UPT ;  /* 0x000000053f057290 */ /* 0x000fce0008ffe43f */
[----:B------:R0:W-:Y:S02]  /*00f0*/  UTMACCTL.PF [UR6] ;  /* 0x00000000060079b9 */ /* 0x0001e40008040000 */
[----:B------:R0:W-:Y:S02]  /*0100*/  UTMACCTL.PF [UR4] ;  /* 0x00000000040079b9 */ /* 0x0001e40008040000 */
[----:B0-----:R-:W-:Y:S01]  /*0110*/  NOP ;  /* 0x0000000000007918 */ /* 0x001fe20000000000 */
.L_x_1:
[----:B------:R-:W-:Y:S05]  /*0120*/  BSYNC B0 ;  /* 0x0000000000007941 */ /* 0x000fea0003800000 */
.L_x_0:
[----:B------:R-:W0:Y:S02]  /*0130*/  SHFL.IDX PT, R3, R2, RZ, 0x1f ;  /* 0x00001fff02037589 */ /* 0x000e2400000e0000 */
[----:B0-----:R-:W-:-:S13]  /*0140*/  ISETP.NE.AND P0, PT, R3, RZ, PT ;  /* 0x000000ff0300720c */ /* 0x001fda0003f05270 */
[----:B------:R-:W-:Y:S05]  /*0150*/  @P0 BRA `(.L_x_2) ;  /* 0x0000000000580947 */ /* 0x000fea0003800000 */
[----:B------:R-:W0:Y:S01]  /*0160*/  S2UR UR8, SR_CgaCtaId ;  /* 0x00000000000879c3 */ /* 0x000e220000008800 */
[----:B------:R-:W-:Y:S01]  /*0170*/  UMOV UR4, 0x400 ;  /* 0x0000040000047882 */ /* 0x000fe20000000000 */
[----:B------:R-:W-:Y:S01]  /*0180*/  UMOV UR5, 0x1 ;  /* 0x0000000100057882 */ /* 0x000fe20000000000 */
[----:B------:R-:W-:Y:S01]  /*0190*/  UMOV UR6, 0x100 ;  /* 0x0000010000067882 */ /* 0x000fe20000000000 */
[----:B------:R-:W-:Y:S01]  /*01a0*/  ELECT P0, URZ, PT ;  /* 0x00000000003f782f */ /* 0x000fe20003800000 */
[----:B------:R-:W-:-:S04]  /*01b0*/  UIADD3 UR6, -UR6, 0x100000, URZ ;  /* 0x0010000006067890 */ /* 0x000fc8000fffe13f */
[----:B------:R-:W-:Y:S02]  /*01c0*/  USHF.L.U32 UR7, UR6, 0xb, URZ ;  /* 0x0000000b06077899 */ /* 0x000fe4000800063f */
[----:B------:R-:W-:Y:S02]  /*01d0*/  USHF.L.U32 UR6, UR6, 0x1, URZ ;  /* 0x0000000106067899 */ /* 0x000fe4000800063f */
[----:B0-----:R-:W-:Y:S02]  /*01e0*/  ULEA UR8, UR8, UR4, 0x18 ;  /* 0x0000000408087291 */ /* 0x001fe4000f8ec03f */
[----:B------:R-:W-:-:S04]  /*01f0*/  UIADD3 UR4, -UR5, 0x100000, URZ ;  /* 0x0010000005047890 */ /* 0x000fc8000fffe13f */
[----:B------:R-:W-:Y:S02]  /*0200*/  USHF.L.U32 UR5, UR4, 0xb, URZ ;  /* 0x0000000b04057899 */ /* 0x000fe4000800063f */
[----:B------:R-:W-:Y:S01]  /*0210*/  USHF.L.U32 UR4, UR4, 0x1, URZ ;  /* 0x0000000104047899 */ /* 0x000fe2000800063f */
[----:B------:R-:W0:Y:S11]  /*0220*/  FENCE.VIEW.ASYNC.S ;  /* 0x00000000000073c6 */ /* 0x000e360000000000 */
[----:B0-----:R0:W1:Y:S01]  /*0230*/  SYNCS.EXCH.64 URZ, [UR8], UR4 ;  /* 0x00000004083f75b2 */ /* 0x0010620008000100 */
[----:B------:R0:W2:Y:S01]  /*0240*/  SYNCS.EXCH.64 URZ, [UR8+0x20], UR6 ;  /* 0x00002006083f75b2 */ /* 0x0000a20008000100 */
[----:B------:R0:W3:Y:S01]  /*0250*/  SYNCS.EXCH.64 URZ, [UR8+0x8], UR4 ;  /* 0x00000804083f75b2 */ /* 0x0000e20008000100 */
[----:B------:R0:W4:Y:S01]  /*0260*/  SYNCS.EXCH.64 URZ, [UR8+0x28], UR6 ;  /* 0x00002806083f75b2 */ /* 0x0001220008000100 */
[----:B------:R0:W0:Y:S01]  /*0270*/  SYNCS.EXCH.64 URZ, [UR8+0x10], UR4 ;  /* 0x00001004083f75b2 */ /* 0x0000220008000100 */
[----:B------:R0:W0:Y:S01]  /*0280*/  SYNCS.EXCH.64 URZ, [UR8+0x30], UR6 ;  /* 0x00003006083f75b2 */ /* 0x0000220008000100 */
[----:B------:R0:W0:Y:S01]  /*0290*/  SYNCS.EXCH.64 URZ, [UR8+0x18], UR4 ;  /* 0x00001804083f75b2 */ /* 0x0000220008000100 */
[----:B------:R0:W0:Y:S01]  /*02a0*/  SYNCS.EXCH.64 URZ, [UR8+0x38], UR6 ;  /* 0x00003806083f75b2 */ /* 0x0000220008000100 */
[----:B------:R-:W-:Y:S01]  /*02b0*/  NOP ;  /* 0x0000000000007918 */ /* 0x000fe20000000000 */
.L_x_2:
[----:B------:R-:W5:Y:S01]  /*02c0*/  SHFL.IDX PT, R2, R2, RZ, 0x1f ;  /* 0x00001fff02027589 */ /* 0x000f6200000e0000 */
[----:B------:R-:W1:Y:S01]  /*02d0*/  LDC R3, c[0x0][0x65c] ;  /* 0x00019700ff037b82 */ /* 0x000e620000000800 */
[----:B------:R-:W-:Y:S02]  /*02e0*/  ELECT P0, URZ, PT ;  /* 0x00000000003f782f */ /* 0x000fe40003800000 */
[----:B------:R-:W-:Y:S01]  /*02f0*/  SHF.R.S32.HI R4, RZ, 0x1f, R5 ;  /* 0x0000001fff047819 */ /* 0x000fe20000011405 */
[----:B------:R-:W2:Y:S01]  /*0300*/  S2R R10, SR_CTAID.Y ;  /* 0x00000000000a7919 */ /* 0x000ea20000002600 */
[----:B0-----:R-:W-:Y:S01]  /*0310*/  UMOV UR4, 0x20 ;  /* 0x0000002000047882 */ /* 0x001fe20000000000 */
[C---:B------:R-:W-:Y:S01]  /*0320*/  ISETP.NE.AND P2, PT, R6.reuse, RZ, PT ;  /* 0x000000ff0600720c */ /* 0x040fe20003f45270 */
[----:B------:R-:W-:Y:S01]  /*0330*/  VIADD R11, R6, 0xffffffff ;  /* 0xffffffff060b7836 */ /* 0x000fe20000000000 */
[----:B------:R-:W0:Y:S01]  /*0340*/  S2R R8, SR_CTAID.X ;  /* 0x0000000000087919 */ /* 0x000e220000002500 */
[----:B------:R-:W-:Y:S01]  /*0350*/  LEA.HI R4, R4, R5, RZ, 0x2 ;  /* 0x0000000504047211 */ /* 0x000fe200078f10ff */
[----:B------:R-:W-:Y:S01]  /*0360*/  NOP ;  /* 0x0000000000007918 */ /* 0x000fe20000000000 */
[----:B------:R-:W-:Y:S01]  /*0370*/  NOP ;  /* 0x0000000000007918 */ /* 0x000fe20000000000 */
[----:B------:R-:W-:-:S02]  /*0380*/  ISETP.GE.U32.AND P1, PT, R11, 0x2, PT ;  /* 0x000000020b00780c */ /* 0x000fc40003f26070 */
[----:B------:R-:W-:-:S05]  /*0390*/  LOP3.LUT R4, R4, 0xfffffffc, RZ, 0xc0, !PT ;  /* 0xfffffffc04047812 */ /* 0x000fca00078ec0ff */
[----:B------:R-:W-:Y:S01]  /*03a0*/  IMAD.IADD R5, R5, 0x1, -R4 ;  /* 0x0000000105057824 */ /* 0x000fe200078e0a04 */
[----:B-----5:R-:W-:Y:S02]  /*03b0*/  ISETP.NE.OR P0, PT, R2, RZ, !P0 ;  /* 0x000000ff0200720c */ /* 0x020fe40004705670 */
[----:B-1----:R-:W-:-:S11]  /*03c0*/  ISETP.NE.AND P3, PT, R3, 0x1, PT ;  /* 0x000000010300780c */ /* 0x002fd60003f65270 */
[----:B------:R-:W-:Y:S01]  /*03d0*/  VOTEU.ALL UP0, P0 ;  /* 0x00000000003f7886 */ /* 0x000fe20000000000 */
[----:B------:R-:W-:Y:S01]  /*03e0*/  VOTEU.ALL UP1, P0 ;  /* 0x00000000003f7886 */ /* 0x000fe20000020000 */
[----:B------:R-:W0:Y:S01]  /*03f0*/  @P3 LDC R9, c[0x0][0x10] ;  /* 0x00000400ff093b82 */ /* 0x000e220000000800 */
[----:B--2---:R-:W-:Y:S02]  /*0400*/  @P3 IMAD.MOV.U32 R2, RZ, RZ, R10 ;  /* 0x000000ffff023224 */ /* 0x004fe400078e000a */
[----:B------:R-:W-:Y:S01]  /*0410*/  @!UP0 UMOV UR6, 0x400 ;  /* 0x0000040000068882 */ /* 0x000fe20000000000 */
[----:B------:R-:W-:-:S04]  /*0420*/  @!UP0 UIADD3 UR4, -UR4, 0x100000, URZ ;  /* 0x0010000004048890 */ /* 0x000fc8000fffe13f */
[----:B------:R-:W-:Y:S02]  /*0430*/  @!UP0 USHF.L.U32 UR5, UR4, 0xb, URZ ;  /* 0x0000000b04058899 */ /* 0x000fe4000800063f */
[----:B------:R-:W-:Y:S01]  /*0440*/  @!UP0 USHF.L.U32 UR4, UR4, 0x1, URZ ;  /* 0x0000000104048899 */ /* 0x000fe2000800063f */
[----:B------:R-:W-:Y:S02]  /*0450*/  @P3 IMAD.MOV.U32 R3, RZ, RZ, RZ ;  /* 0x000000ffff033224 */ /* 0x000fe400078e00ff */
[----:B------:R-:W-:Y:S01]  /*0460*/  @P3 IMAD.MOV.U32 R13, RZ, RZ, RZ ;  /* 0x000000ffff0d3224 */ /* 0x000fe200078e00ff */
[----:B------:R-:W1:Y:S08]  /*0470*/  @!UP0 S2UR UR7, SR_CgaCtaId ;  /* 0x00000000000789c3 */ /* 0x000e700000008800 */
[----:B------:R-:W2:Y:S01]  /*0480*/  @!P3 LDC R7, c[0x0][0xc] ;  /* 0x00000300ff07bb82 */ /* 0x000ea20000000800 */
[----:B0-----:R-:W-:-:S04]  /*0490*/  @P3 IMAD.WIDE.U32 R2, R8, R9, R2 ;  /* 0x0000000908023225 */ /* 0x001fc800078e0002 */
[----:B------:R-:W-:Y:S02]  /*04a0*/  IMAD.MOV.U32 R9, RZ, RZ, RZ ;  /* 0x000000ffff097224 */ /* 0x000fe400078e00ff */
[----:B------:R-:W-:Y:S01]  /*04b0*/  @P3 IMAD.IADD R3, R3, 0x1, R13 ;  /* 0x0000000103033824 */ /* 0x000fe200078e020d */
[----:B-1----:R-:W-:Y:S01]  /*04c0*/  @!UP0 ULEA UR6, UR7, UR6, 0x18 ;  /* 0x0000000607068291 */ /* 0x002fe2000f8ec03f */
[----:B------:R-:W-:Y:S01]  /*04d0*/  VOTEU.ALL UP0, P0 ;  /* 0x00000000003f7886 */ /* 0x000fe20000000000 */
[----:B------:R-:W-:-:S04]  /*04e0*/  ISETP.NE.AND P0, PT, R5, 0x3, PT ;  /* 0x000000030500780c */ /* 0x000fc80003f05270 */
[----:B------:R-:W-:-:S04]  /*04f0*/  ISETP.EQ.OR P0, PT, R5, RZ, !P0 ;  /* 0x000000ff0500720c */ /* 0x000fc80004702670 */
[----:B------:R-:W-:Y:S01]  /*0500*/  ISETP.EQ.AND P0, PT, R6, RZ, P0 ;  /* 0x000000ff0600720c */ /* 0x000fe20000702270 */
[----:B------:R-:W0:Y:S02]  /*0510*/  FENCE.VIEW.ASYNC.S ;  /* 0x00000000000073c6 */ /* 0x000e240000000000 */
[----:B0-----:R0:W3:Y:S01]  /*0520*/  @!UP0 SYNCS.EXCH.64 URZ, [UR6+0x50], UR4 ;  /* 0x00005004063f85b2 */ /* 0x0010e20008000100 */
[----:B--2---:R-:W-:Y:S01]  /*0530*/  @!P3 IMAD.WIDE.U32 R6, R7, R10, R8 ;  /* 0x0000000a0706b225 */ /* 0x004fe200078e0008 */
[----:B------:R-:W-:-:S03]  /*0540*/  SEL R4, RZ, 0x1, !P0 ;  /* 0x00000001ff047807 */ /* 0x000fc60004000000 */
[----:B------:R-:W-:Y:S02]  /*0550*/  @!P3 IMAD.MOV.U32 R2, RZ, RZ, R6 ;  /* 0x000000ffff02b224 */ /* 0x000fe400078e0006 */
[----:B------:R-:W-:Y:S01]  /*0560*/  @!P3 IMAD.MOV.U32 R3, RZ, RZ, R7 ;  /* 0x000000ffff03b224 */ /* 0x000fe200078e0007 */
[----:B------:R-:W-:Y:S01]  /*0570*/  SEL R4, R4, 0x2, P1 ;  /* 0x0000000204047807 */ /* 0x000fe20000800000 */
[----:B------:R0:W3:Y:S01]  /*0580*/  @!UP1 SYNCS.EXCH.64 URZ, [UR6+0x58], UR4 ;  /* 0x00005804063f95b2 */ /* 0x0000e20008000100 */
[----:B------:R-:W-:Y:S01]  /*0590*/  NOP ;  /* 0x0000000000007918 */ /* 0x000fe20000000000 */
[----:B---34-:R-:W-:Y:S06]  /*05a0*/  BAR.SYNC.DEFER_BLOCKING 0x0 ;  /* 0x0000000000007b1d */ /* 0x018fec0000010000 */
[----:B------:R-:W-:Y:S05]  /*05b0*/  @!P2 BRA `(.L_x_3) ;  /* 0x0000007400b4a947 */ /* 0x000fea0003800000 */
[----:B------:R-:W-:-:S13]  /*05c0*/  ISETP.GT.U32.AND P0, PT, R11, 0x1, PT ;  /* 0x000000010b00780c */ /* 0x000fda0003f04070 */
[----:B0-----:R-:W-:Y:S05]  /*05d0*/  @P0 EXIT ;  /* 0x000000000000094d */ /* 0x001fea0003800000 */
[----:B------:R-:W-:Y:S01]  /*05e0*/  ULDC.64 UR4, c[0x0][0x650] ;  /* 0x0001940000047ab9 */ /* 0x000fe20000000a00 */
[----:B------:R-:W-:Y:S01]  /*05f0*/  PRMT R12, RZ, 0x7610, R12 ;  /* 0x00007610ff0c7816 */ /* 0x000fe2000000000c */
[----:B------:R-:W-:Y:S01]  /*0600*/  IMAD.MOV.U32 R7, RZ, RZ, -0x1 ;  /* 0xffffffffff077424 */ /* 0x000fe200078e00ff */
[----:B------:R-:W-:Y:S01]  /*0610*/  ISETP.GE.U32.AND P0, PT, R2, UR4, PT ;  /* 0x0000000402007c0c */ /* 0x000fe2000bf06070 */
[----:B------:R-:W-:Y:S02]  /*0620*/  IMAD.MOV.U32 R6, RZ, RZ, -0x1 ;  /* 0xffffffffff067424 */ /* 0x000fe400078e00ff */
[----:B------:R-:W-:Y:S01]  /*0630*/  IMAD.MOV.U32 R5, RZ, RZ, -0x1 ;  /* 0xffffffffff057424 */ /* 0x000fe200078e00ff */
[----:B------:R-:W-:-:S13]  /*0640*/  ISETP.GE.U32.AND.EX P0, PT, R3, UR5, PT, P0 ;  /* 0x0000000503007c0c */ /* 0x000fda000bf06100 */
[----:B------:R-:W-:Y:S05]  /*0650*/  @P0 BRA `(.L_x_4) ;  /* 0x00000004005c0947 */ /* 0x000fea0003800000 */
[----:B------:R-:W0:Y:S01]  /*0660*/  LDC.64 R16, c[0x0][0x628] ;  /* 0x00018a00ff107b82 */ /* 0x000e220000000a00 */
[----:B------:R-:W-:Y:S02]  /*0670*/  IMAD.MOV.U32 R6, RZ, RZ, R2 ;  /* 0x000000ffff067224 */ /* 0x000fe400078e0002 */
[----:B------:R-:W-:-:S05]  /*0680*/  IMAD.MOV.U32 R7, RZ, RZ, R3 ;  /* 0x000000ffff077224 */ /* 0x000fca00078e0003 */
[----:B------:R-:W1:Y:S08]  /*0690*/  LDC R18, c[0x0][0x630] ;  /* 0x00018c00ff127b82 */ /* 0x000e700000000800 */
[----:B------:R-:W2:Y:S01]  /*06a0*/  LDC.64 R20, c[0x0][0x620] ;  /* 0x00018800ff147b82 */ /* 0x000ea20000000a00 */
[----:B0-----:R-:W-:-:S04]  /*06b0*/  ISETP.NE.U32.AND P0, PT, R16, RZ, PT ;  /* 0x000000ff1000720c */ /* 0x001fc80003f05070 */
[----:B------:R-:W-:-:S13]  /*06c0*/  ISETP.NE.AND.EX P0, PT, R17, RZ, PT, P0 ;  /* 0x000000ff1100720c */ /* 0x000fda0003f05300 */
[----:B-12---:R-:W-:Y:S05]  /*06d0*/  @!P0 BRA `(.L_x_5) ;  /* 0x0000000000288947 */ /* 0x006fea0003800000 */
[----:B------:R-:W0:Y:S02]  /*06e0*/  LDC R5, c[0x0][0x634] ;  /* 0x00018d00ff057b82 */ /* 0x000e240000000800 */
[----:B0-----:R-:W-:-:S05]  /*06f0*/  IADD3 R5, P0, R2, R5, RZ ;  /* 0x0000000502057210 */ /* 0x001fca0007f1e0ff */
[----:B------:R-:W-:-:S04]  /*0700*/  IMAD.X R11, RZ, RZ, R3, P0 ;  /* 0x000000ffff0b7224 */ /* 0x000fc800000e0603 */
[----:B------:R-:W-:-:S04]  /*0710*/  IMAD.WIDE.U32 R6, R11, R16, RZ ;  /* 0x000000100b067225 */ /* 0x000fc800078e00ff */
[----:B------:R-:W-:-:S04]  /*0720*/  IMAD.WIDE.U32 R12, P0, R5, R17, R6 ;  /* 0x00000011050c7225 */ /* 0x000fc80007800006 */
[----:B------:R-:W-:-:S04]  /*0730*/  IMAD.WIDE.U32 R6, R5, R16, RZ ;  /* 0x0000001005067225 */ /* 0x000fc800078e00ff */
[----:B------:R-:W-:Y:S01]  /*0740*/  IMAD.X R15, RZ, RZ, RZ, P0 ;  /* 0x000000ffff0f7224 */ /* 0x000fe200000e06ff */
[----:B------:R-:W-:Y:S01]  /*0750*/  IADD3 RZ, P0, R7, R12, RZ ;  /* 0x0000000c07ff7210 */ /* 0x000fe20007f1e0ff */
[----:B------:R-:W-:-:S04]  /*0760*/  IMAD.MOV.U32 R14, RZ, RZ, R13 ;  /* 0x000000ffff0e7224 */ /* 0x000fc800078e000d */
[----:B------:R-:W-:-:S08]  /*0770*/  IMAD.WIDE.U32.X R6, R11, R17, R14, P0 ;  /* 0x000000110b067225 */ /* 0x000fd000000e040e */
.L_x_5:
[--C-:B------:R-:W-:Y:S01]  /*0780*/  SHF.R.U64 R26, R6, R18, R7.reuse ;  /* 0x00000012061a7219 */ /* 0x100fe20000001207 */
[----:B------:R-:W0:Y:S01]  /*0790*/  LDC.64 R22, c[0x0][0x640] ;  /* 0x00019000ff167b82 */ /* 0x000e220000000a00 */
[----:B------:R-:W-:Y:S01]  /*07a0*/  I2FP.F32.U32 R5, R8 ;  /* 0x0000000800057245 */ /* 0x000fe20000201000 */
[----:B------:R-:W-:Y:S01]  /*07b0*/  ULDC UR4, c[0x0][0x150] ;  /* 0x0000540000047ab9 */ /* 0x000fe20000000800 */
[----:B------:R-:W-:Y:S02]  /*07c0*/  SHF.R.U32.HI R6, RZ, R18, R7 ;  /* 0x00000012ff067219 */ /* 0x000fe40000011607 */
[----:B------:R-:W-:Y:S01]  /*07d0*/  IADD3 R11, P0, RZ, -R26, RZ ;  /* 0x8000001aff0b7210 */ /* 0x000fe20007f1e0ff */
[----:B------:R-:W-:Y:S01]  /*07e0*/  FMUL R5, R5, UR4 ;  /* 0x0000000405057c20 */ /* 0x000fe20008400000 */
[----:B------:R-:W-:Y:S01]  /*07f0*/  ULDC UR4, c[0x0][0x154] ;  /* 0x0000550000047ab9 */ /* 0x000fe20000000800 */
[----:B------:R-:W1:Y:S02]  /*0800*/  LDC R14, c[0x0][0x618] ;  /* 0x00018600ff0e7b82 */ /* 0x000e640000000800 */
[----:B------:R-:W-:-:S02]  /*0810*/  IMAD.X R13, RZ, RZ, ~R6, P0 ;  /* 0x000000ffff0d7224 */ /* 0x000fc400000e0e06 */
[----:B------:R-:W2:Y:S01]  /*0820*/  F2I.U32.TRUNC.NTZ R5, R5 ;  /* 0x0000000500057305 */ /* 0x000ea2000020f000 */
[----:B------:R-:W-:-:S03]  /*0830*/  IMAD.WIDE.U32 R6, R11, R20, R2 ;  /* 0x000000140b067225 */ /* 0x000fc600078e0002 */
[----:B------:R-:W3:Y:S01]  /*0840*/  LDC R9, c[0x0][0x144] ;  /* 0x00005100ff097b82 */ /* 0x000ee20000000800 */
[----:B------:R-:W-:-:S04]  /*0850*/  IMAD R12, R13, R20, RZ ;  /* 0x000000140d0c7224 */ /* 0x000fc800078e02ff */
[----:B------:R-:W-:Y:S02]  /*0860*/  IMAD R11, R11, R21, R12 ;  /* 0x000000150b0b7224 */ /* 0x000fe400078e020c */
[----:B------:R-:W-:Y:S01]  /*0870*/  IMAD.MOV.U32 R12, RZ, RZ, 0x1 ;  /* 0x00000001ff0c7424 */ /* 0x000fe200078e00ff */
[----:B------:R-:W4:Y:S01]  /*0880*/  LDC R18, c[0x0][0x608] ;  /* 0x00018200ff127b82 */ /* 0x000f220000000800 */
[----:B------:R-:W-:Y:S01]  /*0890*/  IMAD.IADD R11, R7, 0x1, R11 ;  /* 0x00000001070b7824 */ /* 0x000fe200078e020b */
[----:B0-----:R-:W-:Y:S01]  /*08a0*/  ISETP.NE.U32.AND P0, PT, R22, RZ, PT ;  /* 0x000000ff1600720c */ /* 0x001fe20003f05070 */
[----:B--2---:R-:W-:-:S03]  /*08b0*/  IMAD.MOV R7, RZ, RZ, -R5 ;  /* 0x000000ffff077224 */ /* 0x004fc600078e0a05 */
[----:B------:R-:W-:Y:S02]  /*08c0*/  ISETP.NE.AND.EX P0, PT, R23, RZ, PT, P0 ;  /* 0x000000ff1700720c */ /* 0x000fe40003f05300 */
[----:B------:R-:W0:Y:S01]  /*08d0*/  LDC R13, c[0x0][0x658] ;  /* 0x00019600ff0d7b82 */ /* 0x000e220000000800 */
[--C-:B-1----:R-:W-:Y:S02]  /*08e0*/  SHF.R.U64 R16, R6, R14, R11.reuse ;  /* 0x0000000e06107219 */ /* 0x102fe4000000120b */
[----:B------:R-:W-:Y:S02]  /*08f0*/  I2FP.F32.U32 R6, R10 ;  /* 0x0000000a00067245 */ /* 0x000fe40000201000 */
[----:B------:R-:W-:-:S03]  /*0900*/  SHF.R.U32.HI R11, RZ, R14, R11 ;  /* 0x0000000eff0b7219 */ /* 0x000fc6000001160b */
[----:B------:R-:W1:Y:S01]  /*0910*/  LDC R17, c[0x0][0x148] ;  /* 0x00005200ff117b82 */ /* 0x000e620000000800 */
[----:B---3--:R-:W-:Y:S02]  /*0920*/  IMAD R5, R9, R7, R8 ;  /* 0x0000000709057224 */ /* 0x008fe400078e0208 */
[----:B------:R-:W-:Y:S01]  /*0930*/  FMUL R7, R6, UR4 ;  /* 0x0000000406077c20 */ /* 0x000fe20008400000 */
[----:B------:R-:W-:-:S03]  /*0940*/  IMAD.MOV.U32 R6, RZ, RZ, -0x1 ;  /* 0xffffffffff067424 */ /* 0x000fc600078e00ff */
[----:B------:R2:W3:Y:S01]  /*0950*/  F2I.U32.TRUNC.NTZ R15, R7 ;  /* 0x00000007000f7305 */ /* 0x0004e2000020f000 */
[----:B------:R-:W1:Y:S01]  /*0960*/  LDC R21, c[0x0][0x600] ;  /* 0x00018000ff157b82 */ /* 0x000e620000000800 */
[-CC-:B----4-:R-:W-:Y:S02]  /*0970*/  SHF.R.U64 R27, R16, R18.reuse, R11.reuse ;  /* 0x00000012101b7219 */ /* 0x190fe4000000120b */
[----:B------:R-:W-:-:S05]  /*0980*/  SHF.R.U32.HI R8, RZ, R18, R11 ;  /* 0x00000012ff087219 */ /* 0x000fca000001160b */
[----:B------:R-:W4:Y:S01]  /*0990*/  LDC R20, c[0x0][0x648] ;  /* 0x00019200ff147b82 */ /* 0x000f220000000800 */
[-CC-:B0-----:R-:W-:Y:S02]  /*09a0*/  SHF.R.U64 R18, R27, R13.reuse, R8.reuse ;  /* 0x0000000d1b127219 */ /* 0x181fe40000001208 */
[-C--:B------:R-:W-:Y:S02]  /*09b0*/  SHF.L.U32 R6, R6, R13.reuse, RZ ;  /* 0x0000000d06067219 */ /* 0x080fe400000006ff */
[-C--:B------:R-:W-:Y:S02]  /*09c0*/  SHF.R.U32.HI R8, RZ, R13.reuse, R8 ;  /* 0x0000000dff087219 */ /* 0x080fe40000011608 */
[----:B------:R-:W-:Y:S01]  /*09d0*/  LOP3.LUT R14, RZ, R6, RZ, 0x33, !PT ;  /* 0x00000006ff0e7212 */ /* 0x000fe200078e33ff */
[----:B------:R-:W0:Y:S01]  /*09e0*/  LDC R25, c[0x0][0x638] ;  /* 0x00018e00ff197b82 */ /* 0x000e220000000800 */
[----:B------:R-:W-:Y:S01]  /*09f0*/  SHF.L.U32 R11, R12, R13, RZ ;  /* 0x0000000d0c0b7219 */ /* 0x000fe200000006ff */
[----:B------:R-:W-:-:S02]  /*0a00*/  IMAD.MOV.U32 R6, RZ, RZ, R18 ;  /* 0x000000ffff067224 */ /* 0x000fc400078e0012 */
[----:B--2---:R-:W-:-:S04]  /*0a10*/  IMAD.MOV.U32 R7, RZ, RZ, R8 ;  /* 0x000000ffff077224 */ /* 0x004fc800078e0008 */
[----:B------:R-:W2:Y:S01]  /*0a20*/  LDC R24, c[0x0][0x610] ;  /* 0x00018400ff187b82 */ /* 0x000ea20000000800 */
[----:B---3--:R-:W-:Y:S05]  /*0a30*/  @!P0 BRA `(.L_x_6) ;  /* 0x0000000000288947 */ /* 0x008fea0003800000 */
[----:B------:R-:W3:Y:S02]  /*0a40*/  LDC R13, c[0x0][0x64c] ;  /* 0x00019300ff0d7b82 */ /* 0x000ee40000000800 */
[----:B---3--:R-:W-:-:S05]  /*0a50*/  IADD3 R13, P0, R18, R13, RZ ;  /* 0x0000000d120d7210 */ /* 0x008fca0007f1e0ff */
        /* <DEDUP_REMOVED lines=8> */
.L_x_6:
[----:B----4-:R-:W-:Y:S01]  /*0ae0*/  SHF.R.U64 R6, R6, R20, R7 ;  /* 0x0000001406067219 */ /* 0x010fe20000001207 */
[----:B-1----:R-:W-:Y:S01]  /*0af0*/  VIADD R7, R21, 0xffffffff ;  /* 0xffffffff15077836 */ /* 0x002fe20000000000 */
[----:B------:R-:W-:Y:S01]  /*0b00*/  LOP3.LUT R14, R27, R14, RZ, 0xc0, !PT ;  /* 0x0000000e1b0e7212 */ /* 0x000fe200078ec0ff */
[----:B------:R-:W-:Y:S02]  /*0b10*/  IMAD.MOV R15, RZ, RZ, -R15 ;  /* 0x000000ffff0f7224 */ /* 0x000fe400078e0a0f */
[----:B------:R-:W-:Y:S01]  /*0b20*/  IMAD.MOV R8, RZ, RZ, -R6 ;  /* 0x000000ffff087224 */ /* 0x000fe200078e0a06 */
[----:B------:R-:W-:Y:S01]  /*0b30*/  LOP3.LUT R7, R16, R7, RZ, 0xc0, !PT ;  /* 0x0000000710077212 */ /* 0x000fe200078ec0ff */
[----:B------:R-:W-:Y:S02]  /*0b40*/  IMAD R14, R11, R6, R14 ;  /* 0x000000060b0e7224 */ /* 0x000fe400078e020e */
[----:B------:R-:W-:Y:S02]  /*0b50*/  @P3 IMAD R5, R17, R15, R10 ;  /* 0x0000000f11053224 */ /* 0x000fe400078e020a */
[----:B0-----:R-:W-:-:S02]  /*0b60*/  IMAD R6, R8, R25, R18 ;  /* 0x0000001908067224 */ /* 0x001fc400078e0212 */
[----:B--2---:R-:W-:Y:S02]  /*0b70*/  IMAD R5, R14, R24, R5 ;  /* 0x000000180e057224 */ /* 0x004fe400078e0205 */
[----:B------:R-:W-:Y:S02]  /*0b80*/  IMAD R8, R6, R21, R7 ;  /* 0x0000001506087224 */ /* 0x000fe400078e0207 */
[----:B------:R-:W-:-:S03]  /*0b90*/  IMAD.MOV.U32 R12, RZ, RZ, 0x1 ;  /* 0x00000001ff0c7424 */ /* 0x000fc600078e00ff */
[----:B------:R-:W-:Y:S02]  /*0ba0*/  SEL R6, R8, R5, !P3 ;  /* 0x0000000508067207 */ /* 0x000fe40005800000 */
[----:B------:R-:W-:Y:S01]  /*0bb0*/  SEL R7, R5, R8, !P3 ;  /* 0x0000000805077207 */ /* 0x000fe20005800000 */
[----:B------:R-:W-:-:S07]  /*0bc0*/  IMAD.MOV.U32 R5, RZ, RZ, R26 ;  /* 0x000000ffff057224 */ /* 0x000fce00078e001a */
.L_x_4:
[----:B------:R-:W-:-:S08]  /*0bd0*/  NOP ;  /* 0x0000000000007918 */ /* 0x000fd00000000000 */
[----:B------:R-:W0:Y:S02]  /*0be0*/  USETMAXREG.TRY_ALLOC.CTAPOOL UP0, 0xe8 ;  /* 0x000000e8000079c8 */ /* 0x000e240008000600 */
[----:B0-----:R-:W-:-:S13]  /*0bf0*/  PLOP3.LUT P0, PT, PT, PT, UP0, 0x80, 0x0 ;  /* 0x000000000000781c */ /* 0x001fda0003f0f008 */
[----:B------:R-:W-:Y:S05]  /*0c00*/  @!P0 BRA `(.L_x_4) ;  /* 0xfffffffc00f08947 */ /* 0x000fea000383ffff */
[----:B------:R-:W-:Y:S01]  /*0c10*/  ULDC.64 UR4, c[0x0][0x598] ;  /* 0x0001660000047ab9 */ /* 0x000fe20000000a00 */
[----:B------:R-:W-:Y:S01]  /*0c20*/  ULDC.64 UR18, c[0x0][0x208] ;  /* 0x0000820000127ab9 */ /* 0x000fe20000000a00 */
[----:B------:R-:W-:-:S04]  /*0c30*/  ISETP.NE.U32.AND P0, PT, RZ, UR4, PT ;  /* 0x00000004ff007c0c */ /* 0x000fc8000bf05070 */
[----:B------:R-:W-:-:S13]  /*0c40*/  ISETP.NE.AND.EX P0, PT, RZ, UR5, PT, P0 ;  /* 0x00000005ff007c0c */ /* 0x000fda000bf05300 */
[----:B------:R-:W-:Y:S05]  /*0c50*/  @!P0 BRA `(.L_x_7) ;  /* 0x00000000001c8947 */ /* 0x000fea0003800000 */
[----:B------:R-:W0:Y:S02]  /*0c60*/  LDC.64 R8, c[0x0][0x598] ;  /* 0x00016600ff087b82 */ /* 0x000e240000000a00 */
[----:B0-----:R-:W2:Y:S02]  /*0c70*/  LDG.E.64 R8, desc[UR18][R8.64] ;  /* 0x0000001208087981 */ /* 0x001ea4000c1e1b00 */
[----:B--2---:R-:W-:-:S04]  /*0c80*/  ISETP.NE.U32.AND P0, PT, R8, RZ, PT ;  /* 0x000000ff0800720c */ /* 0x004fc80003f05070 */
[----:B------:R-:W-:-:S13]  /*0c90*/  ISETP.NE.AND.EX P0, PT, R9, RZ, PT, P0 ;  /* 0x000000ff0900720c */ /* 0x000fda0003f05300 */
[----:B------:R-:W-:Y:S05]  /*0ca0*/  @!P0 BRA `(.L_x_7) ;  /* 0x0000000000088947 */ /* 0x000fea0003800000 */
[----:B------:R0:W5:Y:S01]  /*0cb0*/  LD.E R8, desc[UR18][R8.64] ;  /* 0x0000001208087980 */ /* 0x000162000c101900 */
[----:B------:R-:W-:Y:S05]  /*0cc0*/  BRA `(.L_x_8) ;  /* 0x0000000000207947 */ /* 0x000fea0003800000 */
.L_x_7:
[----:B------:R-:W-:Y:S02]  /*0cd0*/  ULDC.64 UR4, c[0x0][0x588] ;  /* 0x0001620000047ab9 */ /* 0x000fe40000000a00 */
[----:B------:R-:W-:-:S04]  /*0ce0*/  ISETP.NE.U32.AND P0, PT, RZ, UR4, PT ;  /* 0x00000004ff007c0c */ /* 0x000fc8000bf05070 */
[----:B------:R-:W-:-:S13]  /*0cf0*/  ISETP.NE.AND.EX P0, PT, RZ, UR5, PT, P0 ;  /* 0x00000005ff007c0c */ /* 0x000fda000bf05300 */
[----:B------:R-:W-:Y:S05]  /*0d00*/  @!P0 BRA `(.L_x_9) ;  /* 0x00000000000c8947 */ /* 0x000fea0003800000 */
[----:B------:R-:W0:Y:S02]  /*0d10*/  LDC.64 R8, c[0x0][0x588] ;  /* 0x00016200ff087b82 */ /* 0x000e240000000a00 */
[----:B0-----:R1:W5:Y:S01]  /*0d20*/  LDG.E R8, desc[UR18][R8.64] ;  /* 0x0000001208087981 */ /* 0x001362000c1e1900 */
[----:B------:R-:W-:Y:S05]  /*0d30*/  BRA `(.L_x_8) ;  /* 0x0000000000047947 */ /* 0x000fea0003800000 */
.L_x_9:
[----:B------:R-:W2:Y:S02]  /*0d40*/  LDC R8, c[0x0][0x580] ;  /* 0x00016000ff087b82 */ /* 0x000ea40000000800 */
.L_x_8:
[----:B------:R-:W-:Y:S02]  /*0d50*/  ULDC.64 UR4, c[0x0][0x5a0] ;  /* 0x0001680000047ab9 */ /* 0x000fe40000000a00 */
[----:B------:R-:W-:-:S04]  /*0d60*/  ISETP.NE.U32.AND P0, PT, RZ, UR4, PT ;  /* 0x00000004ff007c0c */ /* 0x000fc8000bf05070 */
[----:B------:R-:W-:-:S13]  /*0d70*/  ISETP.NE.AND.EX P0, PT, RZ, UR5, PT, P0 ;  /* 0x00000005ff007c0c */ /* 0x000fda000bf05300 */
[----:B------:R-:W-:Y:S05]  /*0d80*/  @!P0 BRA `(.L_x_10) ;  /* 0x00000000001c8947 */ /* 0x000fea0003800000 */
[----:B------:R-:W3:Y:S02]  /*0d90*/  LDC.64 R10, c[0x0][0x5a0] ;  /* 0x00016800ff0a7b82 */ /* 0x000ee40000000a00 */
[----:B---3--:R-:W3:Y:S02]  /*0da0*/  LDG.E.64 R10, desc[UR18][R10.64] ;  /* 0x000000120a0a7981 */ /* 0x008ee4000c1e1b00 */
[----:B---3--:R-:W-:-:S04]  /*0db0*/  ISETP.NE.U32.AND P0, PT, R10, RZ, PT ;  /* 0x000000ff0a00720c */ /* 0x008fc80003f05070 */
[----:B------:R-:W-:-:S13]  /*0dc0*/  ISETP.NE.AND.EX P0, PT, R11, RZ, PT, P0 ;  /* 0x000000ff0b00720c */ /* 0x000fda0003f05300 */
[----:B------:R-:W-:Y:S05]  /*0dd0*/  @!P0 BRA `(.L_x_10) ;  /* 0x0000000000088947 */ /* 0x000fea0003800000 */
[----:B01----:R0:W5:Y:S01]  /*0de0*/  LD.E R9, desc[UR18][R10.64] ;  /* 0x000000120a097980 */ /* 0x003162000c101900 */
[----:B------:R-:W-:Y:S05]  /*0df0*/  BRA `(.L_x_11) ;  /* 0x0000000000207947 */ /* 0x000fea0003800000 */
.L_x_10:
[----:B------:R-:W-:Y:S02]  /*0e00*/  ULDC.64 UR4, c[0x0][0x590] ;  /* 0x0001640000047ab9 */ /* 0x000fe40000000a00 */
[----:B------:R-:W-:-:S04]  /*0e10*/  ISETP.NE.U32.AND P0, PT, RZ, UR4, PT ;  /* 0x00000004ff007c0c */ /* 0x000fc8000bf05070 */
[----:B------:R-:W-:-:S13]  /*0e20*/  ISETP.NE.AND.EX P0, PT, RZ, UR5, PT, P0 ;  /* 0x00000005ff007c0c */ /* 0x000fda000bf05300 */
[----:B------:R-:W-:Y:S05]  /*0e30*/  @!P0 BRA `(.L_x_12) ;  /* 0x00000000000c8947 */ /* 0x000fea0003800000 */
[----:B------:R-:W0:Y:S02]  /*0e40*/  LDC.64 R10, c[0x0][0x590] ;  /* 0x00016400ff0a7b82 */ /* 0x000e240000000a00 */
[----:B01----:R1:W5:Y:S01]  /*0e50*/  LDG.E R9, desc[UR18][R10.64] ;  /* 0x000000120a097981 */ /* 0x003362000c1e1900 */
[----:B------:R-:W-:Y:S05]  /*0e60*/  BRA `(.L_x_11) ;  /* 0x0000000000047947 */ /* 0x000fea0003800000 */
.L_x_12:
[----:B01----:R-:W3:Y:S02]  /*0e70*/  LDC R9, c[0x0][0x584] ;  /* 0x00016100ff097b82 */ /* 0x003ee40000000800 */
.L_x_11:
[----:B------:R-:W-:-:S13]  /*0e80*/  LOP3.LUT P0, RZ, R12, 0xff, RZ, 0xc0, !PT ;  /* 0x000000ff0cff7812 */ /* 0x000fda000780c0ff */
[----:B------:R-:W-:Y:S05]  /*0e90*/  @!P0 EXIT ;  /* 0x000000000000894d */ /* 0x000fea0003800000 */
[----:B------:R-:W-:Y:S01]  /*0ea0*/  ULDC UR4, c[0x0][0x28c] ;  /* 0x0000a30000047ab9 */ /* 0x000fe20000000800 */
[----:B------:R-:W-:Y:S01]  /*0eb0*/  LOP3.LUT R142, R4, 0x1, RZ, 0xfc, !PT ;  /* 0x00000001048e7812 */ /* 0x000fe200078efcff */
[----:B------:R-:W-:-:S04]  /*0ec0*/  UIADD3 UR4, UR4, 0x1f, URZ ;  /* 0x0000001f04047890 */ /* 0x000fc8000fffe03f */
[----:B------:R-:W-:-:S04]  /*0ed0*/  USHF.R.S32.HI UR5, URZ, 0x1f, UR4 ;  /* 0x0000001f3f057899 */ /* 0x000fc80008011404 */
[----:B------:R-:W-:-:S03]  /*0ee0*/  ULEA.HI UR5, UR5, UR4, URZ, 0x5 ;  /* 0x0000000405057291 */ /* 0x000fc6000f8f283f */
[----:B------:R-:W-:Y:S01]  /*0ef0*/  UMOV UR4, URZ ;  /* 0x0000003f00047c82 */ /* 0x000fe20008000000 */
[----:B------:R-:W-:-:S03]  /*0f00*/  USHF.R.S32.HI UR9, URZ, 0x5, UR5 ;  /* 0x000000053f097899 */ /* 0x000fc60008011405 */
[----:B------:R-:W-:-:S09]  /*0f10*/  UMOV UR5, URZ ;  /* 0x0000003f00057c82 */ /* 0x000fd20008000000 */
.L_x_165:
[----:B01----:R-:W-:Y:S01]  /*0f20*/  LOP3.LUT R10, R0, 0x80, RZ, 0xc0, !PT ;  /* 0x00000080000a7812 */ /* 0x003fe200078ec0ff */
[----:B------:R-:W0:Y:S01]  /*0f30*/  S2UR UR13, SR_CgaCtaId ;  /* 0x00000000000d79c3 */ /* 0x000e220000008800 */
[----:B------:R-:W-:Y:S01]  /*0f40*/  UMOV UR12, 0x400 ;  /* 0x00000400000c7882 */ /* 0x000fe20000000000 */
[----:B------:R-:W-:Y:S01]  /*0f50*/  UMOV UR6, URZ ;  /* 0x0000003f00067c82 */ /* 0x000fe20008000000 */
[----:B------:R-:W-:Y:S01]  /*0f60*/  SHF.R.U32.HI R10, RZ, 0x7, R10 ;  /* 0x00000007ff0a7819 */ /* 0x000fe2000001160a */
[----:B------:R-:W-:Y:S01]  /*0f70*/  UMOV UR7, URZ ;  /* 0x0000003f00077c82 */ /* 0x000fe20008000000 */
[----:B------:R-:W-:Y:S01]  /*0f80*/  UMOV UR16, UR5 ;  /* 0x0000000500107c82 */ /* 0x000fe20008000000 */
[----:B------:R-:W-:Y:S02]  /*0f90*/  CS2R R18, SRZ ;  /* 0x0000000000127805 */ /* 0x000fe4000001ff00 */
[----:B------:R-:W-:Y:S01]  /*0fa0*/  CS2R R16, SRZ ;  /* 0x0000000000107805 */ /* 0x000fe2000001ff00 */
[----:B------:R-:W1:Y:S01]  /*0fb0*/  LDC R11, c[0x0][0x28c] ;  /* 0x0000a300ff0b7b82 */ /* 0x000e620000000800 */
[----:B----4-:R-:W4:Y:S01]  /*0fc0*/  SHFL.IDX PT, R10, R10, RZ, 0x1f ;  /* 0x00001fff0a0a7589 */ /* 0x010f2200000e0000 */
[----:B------:R-:W-:-:S02]  /*0fd0*/  CS2R R20, SRZ ;  /* 0x0000000000147805 */ /* 0x000fc4000001ff00 */
[----:B------:R-:W-:Y:S02]  /*0fe0*/  CS2R R22, SRZ ;  /* 0x0000000000167805 */ /* 0x000fe4000001ff00 */
[----:B------:R-:W-:Y:S02]  /*0ff0*/  CS2R R88, SRZ ;  /* 0x0000000000587805 */ /* 0x000fe4000001ff00 */
[----:B------:R-:W-:Y:S02]  /*1000*/  CS2R R90, SRZ ;  /* 0x00000000005a7805 */ /* 0x000fe4000001ff00 */
[----:B------:R-:W-:Y:S02]  /*1010*/  CS2R R92, SRZ ;  /* 0x00000000005c7805 */ /* 0x000fe4000001ff00 */
[----:B------:R-:W-:Y:S02]  /*1020*/  CS2R R96, SRZ ;  /* 0x0000000000607805 */ /* 0x000fe4000001ff00 */
        /* <DEDUP_REMOVED lines=16> */
[----:B-1----:R-:W-:Y:S02]  /*1130*/  ISETP.GE.AND P0, PT, R11, 0x1, PT ;  /* 0x000000010b00780c */ /* 0x002fe40003f06270 */
[----:B------:R-:W-:Y:S02]  /*1140*/  CS2R R128, SRZ ;  /* 0x0000000000807805 */ /* 0x000fe4000001ff00 */
[----:B----4-:R-:W-:-:S02]  /*1150*/  R2UR UR8, R10 ;  /* 0x000000000a0872ca */ /* 0x010fc400000e0000 */
[----:B------:R-:W-:Y:S02]  /*1160*/  CS2R R130, SRZ ;  /* 0x0000000000827805 */ /* 0x000fe4000001ff00 */
[----:B------:R-:W-:Y:S02]  /*1170*/  CS2R R132, SRZ ;  /* 0x0000000000847805 */ /* 0x000fe4000001ff00 */
[----:B------:R-:W-:Y:S02]  /*1180*/  CS2R R134, SRZ ;  /* 0x0000000000867805 */ /* 0x000fe4000001ff00 */
[----:B------:R-:W-:Y:S02]  /*1190*/  CS2R R136, SRZ ;  /* 0x0000000000887805 */ /* 0x000fe4000001ff00 */
[----:B------:R-:W-:Y:S02]  /*11a0*/  CS2R R138, SRZ ;  /* 0x00000000008a7805 */ /* 0x000fe4000001ff00 */
[----:B------:R-:W-:Y:S01]  /*11b0*/  CS2R R140, SRZ ;  /* 0x00000000008c7805 */ /* 0x000fe2000001ff00 */
[----:B------:R-:W-:Y:S01]  /*11c0*/  IMAD.MOV.U32 R143, RZ, RZ, RZ ;  /* 0x000000ffff8f7224 */ /* 0x000fe200078e00ff */
[----:B------:R-:W-:Y:S01]  /*11d0*/  CS2R R56, SRZ ;  /* 0x0000000000387805 */ /* 0x000fe2000001ff00 */
[----:B------:R-:W-:Y:S01]  /*11e0*/  IMAD.MOV.U32 R145, RZ, RZ, RZ ;  /* 0x000000ffff917224 */ /* 0x000fe200078e00ff */
[----:B------:R-:W-:Y:S01]  /*11f0*/  CS2R R58, SRZ ;  /* 0x00000000003a7805 */ /* 0x000fe2000001ff00 */
[----:B--23--:R-:W-:Y:S01]  /*1200*/  IMAD.U32 R13, RZ, RZ, UR4 ;  /* 0x00000004ff0d7e24 */ /* 0x00cfe2000f8e00ff */
[----:B------:R-:W-:Y:S01]  /*1210*/  CS2R R60, SRZ ;  /* 0x00000000003c7805 */ /* 0x000fe2000001ff00 */
[----:B------:R-:W-:Y:S01]  /*1220*/  ULEA.HI UR10, UR8, UR8, URZ, 0x1 ;  /* 0x00000008080a7291 */ /* 0x000fe2000f8f083f */
[----:B------:R-:W-:-:S02]  /*1230*/  CS2R R62, SRZ ;  /* 0x00000000003e7805 */ /* 0x000fc4000001ff00 */
[----:B------:R-:W-:Y:S02]  /*1240*/  CS2R R64, SRZ ;  /* 0x0000000000407805 */ /* 0x000fe4000001ff00 */
[----:B------:R-:W-:Y:S01]  /*1250*/  CS2R R66, SRZ ;  /* 0x0000000000427805 */ /* 0x000fe2000001ff00 */
[----:B------:R-:W-:Y:S01]  /*1260*/  ULOP3.LUT UR11, UR10, 0x1ffffe, URZ, 0xc0, !UPT ;  /* 0x001ffffe0a0b7892 */ /* 0x000fe2000f8ec03f */
[----:B------:R-:W-:Y:S01]  /*1270*/  CS2R R68, SRZ ;  /* 0x0000000000447805 */ /* 0x000fe2000001ff00 */
[----:B0-----:R-:W-:Y:S01]  /*1280*/  ULEA UR10, UR13, UR12, 0x18 ;  /* 0x0000000c0d0a7291 */ /* 0x001fe2000f8ec03f */
[----:B------:R-:W-:Y:S01]  /*1290*/  CS2R R70, SRZ ;  /* 0x0000000000467805 */ /* 0x000fe2000001ff00 */
[----:B------:R-:W-:Y:S01]  /*12a0*/  UIADD3 UR11, UR8, -UR11, URZ ;  /* 0x8000000b080b7290 */ /* 0x000fe2000fffe03f */
[----:B------:R-:W-:Y:S02]  /*12b0*/  CS2R R72, SRZ ;  /* 0x0000000000487805 */ /* 0x000fe4000001ff00 */
[----:B------:R-:W-:Y:S01]  /*12c0*/  CS2R R74, SRZ ;  /* 0x00000000004a7805 */ /* 0x000fe2000001ff00 */
[----:B------:R-:W-:Y:S01]  /*12d0*/  UMOV UR8, URZ ;  /* 0x0000003f00087c82 */ /* 0x000fe20008000000 */
[----:B------:R-:W-:Y:S01]  /*12e0*/  ULEA UR11, UR11, UR10, 0xb ;  /* 0x0000000a0b0b7291 */ /* 0x000fe2000f8e583f */
[----:B------:R-:W-:-:S02]  /*12f0*/  CS2R R76, SRZ ;  /* 0x00000000004c7805 */ /* 0x000fc4000001ff00 */
[----:B------:R-:W-:Y:S02]  /*1300*/  CS2R R78, SRZ ;  /* 0x00000000004e7805 */ /* 0x000fe4000001ff00 */
[----:B------:R-:W-:Y:S01]  /*1310*/  CS2R R80, SRZ ;  /* 0x0000000000507805 */ /* 0x000fe2000001ff00 */
[----:B------:R-:W-:Y:S01]  /*1320*/  UIADD3 UR11, UR11, 0x100, URZ ;  /* 0x000001000b0b7890 */ /* 0x000fe2000fffe03f */
[----:B------:R-:W-:Y:S02]  /*1330*/  CS2R R82, SRZ ;  /* 0x0000000000527805 */ /* 0x000fe4000001ff00 */
[----:B------:R-:W-:Y:S02]  /*1340*/  CS2R R84, SRZ ;  /* 0x0000000000547805 */ /* 0x000fe4000001ff00 */
[----:B------:R-:W-:Y:S01]  /*1350*/  CS2R R86, SRZ ;  /* 0x0000000000567805 */ /* 0x000fe2000001ff00 */
[----:B------:R-:W-:Y:S01]  /*1360*/  USHF.R.U32.HI UR11, URZ, 0x4, UR11 ;  /* 0x000000043f0b7899 */ /* 0x000fe2000801160b */
[----:B------:R-:W-:-:S02]  /*1370*/  CS2R R24, SRZ ;  /* 0x0000000000187805 */ /* 0x000fc4000001ff00 */
[----:B------:R-:W-:Y:S02]  /*1380*/  CS2R R26, SRZ ;  /* 0x00000000001a7805 */ /* 0x000fe4000001ff00 */
[----:B------:R-:W-:Y:S01]  /*1390*/  CS2R R28, SRZ ;  /* 0x00000000001c7805 */ /* 0x000fe2000001ff00 */
[----:B------:R-:W-:Y:S01]  /*13a0*/  ULOP3.LUT UR11, UR11, 0x3fff, URZ, 0xc0, !UPT ;  /* 0x00003fff0b0b7892 */ /* 0x000fe2000f8ec03f */
        /* <DEDUP_REMOVED lines=12> */
[----:B------:R-:W-:Y:S01]  /*1470*/  CS2R R54, SRZ ;  /* 0x0000000000367805 */ /* 0x000fe2000001ff00 */
[----:B------:R-:W-:Y:S06]  /*1480*/  @!P0 BRA `(.L_x_13) ;  /* 0x0000000800308947 */ /* 0x000fec0003800000 */
[----:B------:R-:W-:-:S13]  /*1490*/  ISETP.NE.AND P1, PT, R142, 0x3, PT ;  /* 0x000000038e00780c */ /* 0x000fda0003f25270 */
[----:B------:R-:W-:Y:S05]  /*14a0*/  @!P1 BRA `(.L_x_14) ;  /* 0x0000000000049947 */ /* 0x000fea0003800000 */
[----:B------:R-:W-:Y:S01]  /*14b0*/  BPT.TRAP 0x1 ;  /* 0x000000040000795c */ /* 0x000fe20000300000 */
.L_x_14:
[----:B------:R-:W-:Y:S01]  /*14c0*/  ULEA UR7, UR5, UR10, 0x3 ;  /* 0x0000000a05077291 */ /* 0x000fe2000f8e183f */
[----:B------:R-:W-:-:S05]  /*14d0*/  IMAD.U32 R10, RZ, RZ, UR4 ;  /* 0x00000004ff0a7e24 */ /* 0x000fca000f8e00ff */
[----:B------:R-:W-:-:S04]  /*14e0*/  SHF.L.U32 R10, R10, 0x1f, RZ ;  /* 0x0000001f0a0a7819 */ /* 0x000fc800000006ff */
[----:B------:R0:W1:Y:S01]  /*14f0*/  SYNCS.PHASECHK.TRANS64.TRYWAIT P0, [UR7], R10 ;  /* 0x0000000aff0075a7 */ /* 0x0000620008000147 */
[----:B------:R-:W-:Y:S05]  /*1500*/  @!P1 BRA `(.L_x_15) ;  /* 0x0000000000049947 */ /* 0x000fea0003800000 */
[----:B------:R-:W-:Y:S01]  /*1510*/  BPT.TRAP 0x1 ;  /* 0x000000040000795c */ /* 0x000fe20000300000 */
.L_x_15:
[----:B------:R-:W-:Y:S01]  /*1520*/  UMOV UR6, 0x1 ;  /* 0x0000000100067882 */ /* 0x000fe20000000000 */
[----:B------:R-:W-:Y:S01]  /*1530*/  IMAD.MOV.U32 R18, RZ, RZ, RZ ;  /* 0x000000ffff127224 */ /* 0x000fe200078e00ff */
[----:B-1----:R-:W-:Y:S06]  /*1540*/  @P0 BRA `(.L_x_16) ;  /* 0x0000000000080947 */ /* 0x002fec0003800000 */
[----:B------:R-:W1:Y:S02]  /*1550*/  SYNCS.PHASECHK.TRANS64.TRYWAIT P0, [UR7], R10 ;  /* 0x0000000aff0075a7 */ /* 0x000e640008000147 */
[----:B-1----:R-:W-:Y:S05]  /*1560*/  @!P0 BRA `(.L_x_17) ;  /* 0x0000007c00588947 */ /* 0x002fea0003800000 */
.L_x_16:
[----:B------:R-:W-:Y:S01]  /*1570*/  UIADD3 UR7, UR10, 0x8100, URZ ;  /* 0x000081000a077890 */ /* 0x000fe2000fffe03f */
[----:B------:R-:W-:Y:S01]  /*1580*/  WARPGROUP.ARRIVE ;  /* 0x00000000000079c5 */ /* 0x000fe20000000000 */
[----:B------:R-:W-:Y:S01]  /*1590*/  ULOP3.LUT UR12, UR11, 0x10000, URZ, 0xfc, !UPT ;  /* 0x000100000b0c7892 */ /* 0x000fe2000f8efc3f */
[----:B------:R-:W-:Y:S01]  /*15a0*/  IMAD.MOV.U32 R19, RZ, RZ, RZ ;  /* 0x000000ffff137224 */ /* 0x000fe200078e00ff */
[----:B------:R-:W-:Y:S01]  /*15b0*/  USHF.R.U32.HI UR7, URZ, 0x4, UR7 ;  /* 0x000000043f077899 */ /* 0x000fe20008011607 */
[----:B------:R-:W-:Y:S01]  /*15c0*/  CS2R R16, SRZ ;  /* 0x0000000000107805 */ /* 0x000fe2000001ff00 */
[----:B------:R-:W-:Y:S01]  /*15d0*/  ULEA UR12, UR5, UR12, 0x9 ;  /* 0x0000000c050c7291 */ /* 0x000fe2000f8e483f */
[----:B------:R-:W-:Y:S01]  /*15e0*/  CS2R R20, SRZ ;  /* 0x0000000000147805 */ /* 0x000fe2000001ff00 */
[----:B------:R-:W-:Y:S01]  /*15f0*/  ULOP3.LUT UR7, UR7, 0x3fff, URZ, 0xc0, !UPT ;  /* 0x00003fff07077892 */ /* 0x000fe2000f8ec03f */
[----:B------:R-:W-:Y:S01]  /*1600*/  CS2R R22, SRZ ;  /* 0x0000000000167805 */ /* 0x000fe2000001ff00 */
[----:B------:R-:W-:Y:S01]  /*1610*/  UMOV UR13, 0xc0000010 ;  /* 0xc0000010000d7882 */ /* 0x000fe20000000000 */
[----:B------:R-:W-:Y:S01]  /*1620*/  UMOV UR15, 0xc0000010 ;  /* 0xc0000010000f7882 */ /* 0x000fe20000000000 */
[----:B------:R-:W-:Y:S01]  /*1630*/  ULOP3.LUT UR7, UR7, 0x10000, URZ, 0xfc, !UPT ;  /* 0x0001000007077892 */ /* 0x000fe2000f8efc3f */
[----:B------:R-:W-:-:S02]  /*1640*/  CS2R R88, SRZ ;  /* 0x0000000000587805 */ /* 0x000fc4000001ff00 */
[----:B------:R-:W-:Y:S02]  /*1650*/  CS2R R90, SRZ ;  /* 0x00000000005a7805 */ /* 0x000fe4000001ff00 */
[----:B------:R-:W-:Y:S01]  /*1660*/  CS2R R92, SRZ ;  /* 0x00000000005c7805 */ /* 0x000fe2000001ff00 */
[----:B------:R-:W-:Y:S01]  /*1670*/  ULEA UR14, UR5, UR7, 0x7 ;  /* 0x00000007050e7291 */ /* 0x000fe2000f8e383f */
[----:B------:R-:W-:Y:S01]  /*1680*/  CS2R R96, SRZ ;  /* 0x0000000000607805 */ /* 0x000fe2000001ff00 */
[----:B------:R-:W-:Y:S01]  /*1690*/  UIADD3 UR7, UR12, 0x100, URZ ;  /* 0x000001000c077890 */ /* 0x000fe2000fffe03f */
[----:B------:R-:W-:Y:S02]  /*16a0*/  CS2R R94, SRZ ;  /* 0x00000000005e7805 */ /* 0x000fe4000001ff00 */
[----:B------:R-:W-:Y:S02]  /*16b0*/  CS2R R98, SRZ ;  /* 0x0000000000627805 */ /* 0x000fe4000001ff00 */
[----:B------:R-:W-:-:S02]  /*16c0*/  CS2R R100, SRZ ;  /* 0x0000000000647805 */ /* 0x000fc4000001ff00 */
[----:B------:R-:W-:Y:S02]  /*16d0*/  CS2R R102, SRZ ;  /* 0x0000000000667805 */ /* 0x000fe4000001ff00 */
[----:B------:R-:W-:Y:S02]  /*16e0*/  CS2R R104, SRZ ;  /* 0x0000000000687805 */ /* 0x000fe4000001ff00 */
[----:B------:R-:W-:Y:S01]  /*16f0*/  CS2R R108, SRZ ;  /* 0x00000000006c7805 */ /* 0x000fe2000001ff00 */
[----:B------:R-:W-:Y:S01]  /*1700*/  QGMMA.64x64x32.F32.E5M2.E5M2 R56, gdesc[UR12], RZ, !UPT ;  /* 0x00e000000c3879f3 */ /* 0x000fe2000c7038ff */
[----:B------:R-:W-:Y:S01]  /*1710*/  UMOV UR12, UR7 ;  /* 0x00000007000c7c82 */ /* 0x000fe20008000000 */
[----:B------:R-:W-:Y:S01]  /*1720*/  ULDC UR7, c[0x0][0x50c] ;  /* 0x0001430000077ab9 */ /* 0x000fe20000000800 */
[----:B------:R-:W-:Y:S01]  /*1730*/  UMOV UR13, 0xc0000010 ;  /* 0xc0000010000d7882 */ /* 0x000fe20000000000 */
[----:B------:R-:W-:Y:S01]  /*1740*/  UISETP.NE.AND UP0, UPT, UR7, 0x1, UPT ;  /* 0x000000010700788c */ /* 0x000fe2000bf05270 */
[----:B------:R-:W-:Y:S01]  /*1750*/  QGMMA.64x64x32.F32.E5M2.E5M2 R24, gdesc[UR12], RZ, !UPT, gsb0 ;  /* 0x00e000000c1879f3 */ /* 0x000fe2000c0038ff */
[----:B------:R-:W-:-:S02]  /*1760*/  CS2R R106, SRZ ;  /* 0x00000000006a7805 */ /* 0x000fc4000001ff00 */
[----:B------:R-:W-:Y:S01]  /*1770*/  CS2R R110, SRZ ;  /* 0x00000000006e7805 */ /* 0x000fe2000001ff00 */
[----:B------:R-:W-:Y:S01]  /*1780*/  USEL UR7, URZ, 0x1, UP0 ;  /* 0x000000013f077887 */ /* 0x000fe20008000000 */
[----:B------:R-:W-:Y:S02]  /*1790*/  CS2R R112, SRZ ;  /* 0x0000000000707805 */ /* 0x000fe4000001ff00 */
[----:B------:R-:W-:Y:S02]  /*17a0*/  CS2R R114, SRZ ;  /* 0x0000000000727805 */ /* 0x000fe4000001ff00 */
[----:B------:R-:W-:Y:S02]  /*17b0*/  CS2R R116, SRZ ;  /* 0x0000000000747805 */ /* 0x000fe4000001ff00 */
[----:B------:R-:W-:Y:S02]  /*17c0*/  CS2R R118, SRZ ;  /* 0x0000000000767805 */ /* 0x000fe4000001ff00 */
[----:B------:R-:W-:-:S02]  /*17d0*/  CS2R R120, SRZ ;  /* 0x0000000000787805 */ /* 0x000fc4000001ff00 */
[----:B------:R-:W-:Y:S02]  /*17e0*/  ISETP.NE.AND P0, PT, RZ, UR7, PT ;  /* 0x00000007ff007c0c */ /* 0x000fe4000bf05270 */
        /* <DEDUP_REMOVED lines=9> */
[----:B------:R-:W-:Y:S01]  /*1880*/  CS2R R140, SRZ ;  /* 0x00000000008c7805 */ /* 0x000fe2000001ff00 */
[----:B------:R-:W-:Y:S02]  /*1890*/  IMAD.MOV.U32 R143, RZ, RZ, RZ ;  /* 0x000000ffff8f7224 */ /* 0x000fe400078e00ff */
[----:B------:R-:W-:Y:S01]  /*18a0*/  IMAD.MOV.U32 R145, RZ, RZ, RZ ;  /* 0x000000ffff917224 */ /* 0x000fe200078e00ff */
[----:B------:R-:W-:Y:S06]  /*18b0*/  @!P0 BRA `(.L_x_18) ;  /* 0x0000000400088947 */ /* 0x000fec0003800000 */
[----:B------:R-:W-:Y:S02]  /*18c0*/  WARPGROUP.DEPBAR.LE gsb0, 0x0 ;  /* 0x00008000000079c5 */ /* 0x000fe40000010000 */
[----:B------:R-:W-:-:S01]  /*18d0*/  FADD R145, RZ, R56 ;  /* 0x00000038ff917221 */ /* 0x000fc20000000000 */
[----:B------:R-:W-:Y:S01]  /*18e0*/  FADD R140, RZ, R57 ;  /* 0x00000039ff8c7221 */ /* 0x000fe20000000000 */
        /* <DEDUP_REMOVED lines=62> */
[----:B------:R-:W-:-:S06]  /*1cd0*/  UMOV UR6, URZ ;  /* 0x0000003f00067c82 */ /* 0x000fcc0008000000 */
.L_x_18:
[----:B------:R-:W-:-:S04]  /*1ce0*/  UIADD3 UR16, UR5, 0x1, URZ ;  /* 0x0000000105107890 */ /* 0x000fc8000fffe03f */
[----:B------:R-:W-:-:S04]  /*1cf0*/  UISETP.NE.AND UP0, UPT, UR16, 0x4, UPT ;  /* 0x000000041000788c */ /* 0x000fc8000bf05270 */
[----:B------:R-:W-:Y:S02]  /*1d00*/  USEL UR8, URZ, 0x1, UP0 ;  /* 0x000000013f087887 */ /* 0x000fe40008000000 */
[----:B------:R-:W-:Y:S02]  /*1d10*/  USEL UR16, UR16, URZ, UP0 ;  /* 0x0000003f10107287 */ /* 0x000fe40008000000 */
[----:B------:R-:W-:-:S06]  /*1d20*/  ULOP3.LUT UR8, UR4, UR8, URZ, 0x3c, !UPT ;  /* 0x0000000804087292 */ /* 0x000fcc000f8e3c3f */
[----:B------:R-:W-:Y:S01]  /*1d30*/  IMAD.U32 R13, RZ, RZ, UR8 ;  /* 0x00000008ff0d7e24 */ /* 0x000fe2000f8e00ff */
[----:B------:R-:W-:-:S06]  /*1d40*/  UMOV UR8, 0x1 ;  /* 0x0000000100087882 */ /* 0x000fcc0000000000 */
.L_x_13:
[----:B------:R-:W-:-:S04]  /*1d50*/  UISETP.LT.AND UP0, UPT, UR9, 0x1, UPT ;  /* 0x000000010900788c */ /* 0x000fc8000bf01270 */
[----:B------:R-:W-:-:S04]  /*1d60*/  USEL UR12, UR9, 0x1, UP0 ;  /* 0x00000001090c7887 */ /* 0x000fc80008000000 */
[----:B------:R-:W-:-:S04]  /*1d70*/  UIADD3 UR12, UR9, -UR12, URZ ;  /* 0x8000000c090c7290 */ /* 0x000fc8000fffe03f */
[----:B------:R-:W-:-:S06]  /*1d80*/  UISETP.GE.AND UP0, UPT, UR12, 0x1, UPT ;  /* 0x000000010c00788c */ /* 0x000fcc000bf06270 */
[----:B------:R-:W-:-:S13]  /*1d90*/  PLOP3.LUT P0, PT, PT, PT, UP0, 0x80, 0x0 ;  /* 0x000000000000781c */ /* 0x000fda0003f0f008 */
[----:B------:R-:W-:Y:S05]  /*1da0*/  @!P0 BRA `(.L_x_19) ;  /* 0x0000000800008947 */ /* 0x000fea0003800000 */
[----:B01----:R-:W-:Y:S01]  /*1db0*/  IMAD.U32 R10, RZ, RZ, UR12 ;  /* 0x0000000cff0a7e24 */ /* 0x003fe2000f8e00ff */
[----:B------:R-:W-:Y:S01]  /*1dc0*/  UMOV UR17, UR5 ;  /* 0x0000000500117c82 */ /* 0x000fe20008000000 */
[----:B------:R-:W-:-:S05]  /*1dd0*/  ULDC UR20, c[0x0][0x50c] ;  /* 0x0001430000147ab9 */ /* 0x000fca0000000800 */
.L_x_27:
[----:B------:R-:W-:-:S13]  /*1de0*/  ISETP.NE.AND P1, PT, R142, 0x3, PT ;  /* 0x000000038e00780c */ /* 0x000fda0003f25270 */
[----:B01----:R-:W-:Y:S05]  /*1df0*/  @!P1 BRA `(.L_x_20) ;  /* 0x0000000000049947 */ /* 0x003fea0003800000 */
[----:B------:R-:W-:Y:S01]  /*1e00*/  BPT.TRAP 0x1 ;  /* 0x000000040000795c */ /* 0x000fe20000300000 */
.L_x_20:
[----:B------:R-:W0:Y:S01]  /*1e10*/  S2UR UR12, SR_CgaCtaId ;  /* 0x00000000000c79c3 */ /* 0x000e220000008800 */
[----:B------:R-:W-:Y:S01]  /*1e20*/  UMOV UR10, 0x400 ;  /* 0x00000400000a7882 */ /* 0x000fe20000000000 */
[----:B------:R-:W-:Y:S01]  /*1e30*/  SHF.L.U32 R11, R13, 0x1f, RZ ;  /* 0x0000001f0d0b7819 */ /* 0x000fe200000006ff */
[----:B0-----:R-:W-:-:S04]  /*1e40*/  ULEA UR10, UR12, UR10, 0x18 ;  /* 0x0000000a0c0a7291 */ /* 0x001fc8000f8ec03f */
[----:B------:R-:W-:-:S09]  /*1e50*/  ULEA UR12, UR16, UR10, 0x3 ;  /* 0x0000000a100c7291 */ /* 0x000fd2000f8e183f */
[----:B------:R0:W1:Y:S01]  /*1e60*/  SYNCS.PHASECHK.TRANS64.TRYWAIT P0, [UR12], R11 ;  /* 0x0000000bff0075a7 */ /* 0x000062000800014c */
[----:B------:R-:W-:Y:S05]  /*1e70*/  @!P1 BRA `(.L_x_21) ;  /* 0x0000000000049947 */ /* 0x000fea0003800000 */
[----:B------:R-:W-:Y:S01]  /*1e80*/  BPT.TRAP 0x1 ;  /* 0x000000040000795c */ /* 0x000fe20000300000 */
.L_x_21:
[----:B-1----:R-:W-:Y:S05]  /*1e90*/  @P0 BRA `(.L_x_22) ;  /* 0x0000000000080947 */ /* 0x002fea0003800000 */
[----:B------:R-:W1:Y:S02]  /*1ea0*/  SYNCS.PHASECHK.TRANS64.TRYWAIT P0, [UR12], R11 ;  /* 0x0000000bff0075a7 */ /* 0x000e64000800014c */
[----:B-1----:R-:W-:Y:S05]  /*1eb0*/  @!P0 BRA `(.L_x_23) ;  /* 0x00000074001c8947 */ /* 0x002fea0003800000 */
.L_x_22:
[----:B------:R-:W-:Y:S01]  /*1ec0*/  UIADD3 UR12, UR10, 0x8100, URZ ;  /* 0x000081000a0c7890 */ /* 0x000fe2000fffe03f */
[----:B------:R-:W-:Y:S01]  /*1ed0*/  WARPGROUP.ARRIVE ;  /* 0x00000000000079c5 */ /* 0x000fe20000000000 */
[----:B------:R-:W-:Y:S02]  /*1ee0*/  UISETP.NE.AND UP0, UPT, UR7, URZ, UPT ;  /* 0x0000003f0700728c */ /* 0x000fe4000bf05270 */
[----:B------:R-:W-:Y:S02]  /*1ef0*/  USHF.R.U32.HI UR12, URZ, 0x4, UR12 ;  /* 0x000000043f0c7899 */ /* 0x000fe4000801160c */
[----:B------:R-:W-:Y:S02]  /*1f00*/  USEL UR8, UR8, URZ, !UP0 ;  /* 0x0000003f08087287 */ /* 0x000fe4000c000000 */
[----:B------:R-:W-:Y:S02]  /*1f10*/  ULOP3.LUT UR7, UR12, 0x3fff, URZ, 0xc0, !UPT ;  /* 0x00003fff0c077892 */ /* 0x000fe4000f8ec03f */
[----:B------:R-:W-:-:S02]  /*1f20*/  ULOP3.LUT UR12, UR11, 0x10000, URZ, 0xfc, !UPT ;  /* 0x000100000b0c7892 */ /* 0x000fc4000f8efc3f */
[----:B------:R-:W-:Y:S02]  /*1f30*/  ULOP3.LUT UR7, UR7, 0x10000, URZ, 0xfc, !UPT ;  /* 0x0001000007077892 */ /* 0x000fe4000f8efc3f */
[----:B------:R-:W-:Y:S02]  /*1f40*/  UISETP.NE.U32.AND UP0, UPT, UR8, URZ, UPT ;  /* 0x0000003f0800728c */ /* 0x000fe4000bf05070 */
[----:B------:R-:W-:Y:S02]  /*1f50*/  ULEA UR12, UR16, UR12, 0x9 ;  /* 0x0000000c100c7291 */ /* 0x000fe4000f8e483f */
[----:B------:R-:W-:Y:S02]  /*1f60*/  ULEA UR14, UR16, UR7, 0x7 ;  /* 0x00000007100e7291 */ /* 0x000fe4000f8e383f */
[----:B------:R-:W-:Y:S01]  /*1f70*/  UIADD3 UR7, UR12, 0x100, URZ ;  /* 0x000001000c077890 */ /* 0x000fe2000fffe03f */
[----:B------:R-:W-:Y:S01]  /*1f80*/  UMOV UR13, 0xc0000010 ;  /* 0xc0000010000d7882 */ /* 0x000fe20000000000 */
[----:B------:R-:W-:Y:S01]  /*1f90*/  UMOV UR15, 0xc0000010 ;  /* 0xc0000010000f7882 */ /* 0x000fe20000000000 */
[----:B------:R-:W-:-:S04]  /*1fa0*/  UIADD3 UR6, UR6, 0x1, URZ ;  /* 0x0000000106067890 */ /* 0x000fc8000fffe03f */
[----:B------:R-:W-:Y:S01]  /*1fb0*/  QGMMA.64x64x32.F32.E5M2.E5M2 R56, gdesc[UR12], R56, UP0 ;  /* 0x00e000000c3879f3 */ /* 0x000fe2000bf03838 */
[----:B------:R-:W-:Y:S01]  /*1fc0*/  UMOV UR12, UR7 ;  /* 0x00000007000c7c82 */ /* 0x000fe20008000000 */
[----:B------:R-:W-:Y:S02]  /*1fd0*/  UMOV UR13, 0xc0000010 ;  /* 0xc0000010000d7882 */ /* 0x000fe40000000000 */
[----:B------:R-:W-:Y:S01]  /*1fe0*/  QGMMA.64x64x32.F32.E5M2.E5M2 R24, gdesc[UR12], R24, UP0, gsb0 ;  /* 0x00e000000c1879f3 */ /* 0x000fe2000b803818 */
[----:B------:R-:W-:-:S04]  /*1ff0*/  UISETP.NE.AND UP0, UPT, UR6, UR20, UPT ;  /* 0x000000140600728c */ /* 0x000fc8000bf05270 */
[----:B------:R-:W-:-:S06]  /*2000*/  USEL UR7, URZ, 0x1, UP0 ;  /* 0x000000013f077887 */ /* 0x000fcc0008000000 */
[----:B------:R-:W-:Y:S01]  /*2010*/  ISETP.NE.AND P0, PT, RZ, UR7, PT ;  /* 0x00000007ff007c0c */ /* 0x000fe2000bf05270 */
[----:B------:R-:W-:-:S12]  /*2020*/  WARPGROUP.DEPBAR.LE gsb0, 0x1 ;  /* 0x00008000000079c5 */ /* 0x000fd80000010100 */
[----:B------:R-:W-:Y:S05]  /*2030*/  @!P0 BRA `(.L_x_24) ;  /* 0x0000000400088947 */ /* 0x000fea0003800000 */
[----:B------:R-:W-:Y:S02]  /*2040*/  WARPGROUP.DEPBAR.LE gsb0, 0x0 ;  /* 0x00008000000079c5 */ /* 0x000fe40000010000 */
[----:B------:R-:W-:-:S01]  /*2050*/  FADD R145, R56, R145 ;  /* 0x0000009138917221 */ /* 0x000fc20000000000 */
[----:B------:R-:W-:Y:S01]  /*2060*/  FADD R140, R57, R140 ;  /* 0x0000008c398c7221 */ /* 0x000fe20000000000 */
        /* <DEDUP_REMOVED lines=62> */
[----:B------:R-:W-:-:S06]  /*2450*/  UMOV UR6, URZ ;  /* 0x0000003f00067c82 */ /* 0x000fcc0008000000 */
.L_x_24:
[----:B------:R-:W-:Y:S05]  /*2460*/  @!P1 BRA `(.L_x_25) ;  /* 0x0000000000049947 */ /* 0x000fea0003800000 */
[----:B------:R-:W-:Y:S01]  /*2470*/  BPT.TRAP 0x1 ;  /* 0x000000040000795c */ /* 0x000fe20000300000 */
.L_x_25:
[----:B------:R-:W-:Y:S01]  /*2480*/  ULEA UR8, UR17, UR10, 0x3 ;  /* 0x0000000a11087291 */ /* 0x000fe2000f8e183f */
[----:B------:R-:W-:-:S03]  /*2490*/  ISETP.GT.U32.AND P0, PT, R4, 0x1, PT ;  /* 0x000000010400780c */ /* 0x000fc60003f04070 */
[----:B------:R-:W-:-:S04]  /*24a0*/  UIADD3 UR8, UR8, 0x20, URZ ;  /* 0x0000002008087890 */ /* 0x000fc8000fffe03f */
[----:B------:R-:W-:-:S09]  /*24b0*/  UPRMT UR8, URZ, 0x654, UR8 ;  /* 0x000006543f087896 */ /* 0x000fd20008000008 */
[----:B------:R-:W-:Y:S01]  /*24c0*/  SYNCS.ARRIVE.TRANS64.RED.A1T0 RZ, [UR8], RZ ;  /* 0x000000ffffff79a7 */ /* 0x000fe20008100408 */
[----:B------:R-:W-:Y:S05]  /*24d0*/  @P0 BRA `(.L_x_26) ;  /* 0x0000000000040947 */ /* 0x000fea0003800000 */
[----:B------:R-:W-:Y:S01]  /*24e0*/  BPT.TRAP 0x1 ;  /* 0x000000040000795c */ /* 0x000fe20000300000 */
.L_x_26:
[----:B------:R-:W-:Y:S01]  /*24f0*/  UIADD3 UR16, UR16, 0x1, URZ ;  /* 0x0000000110107890 */ /* 0x000fe2000fffe03f */
[C---:B------:R-:W-:Y:S01]  /*2500*/  ISETP.GT.AND P0, PT, R10.reuse, 0x1, PT ;  /* 0x000000010a00780c */ /* 0x040fe20003f04270 */
[----:B------:R-:W-:Y:S01]  /*2510*/  UIADD3 UR17, UR17, 0x1, URZ ;  /* 0x0000000111117890 */ /* 0x000fe2000fffe03f */
[----:B------:R-:W-:Y:S01]  /*2520*/  VIADD R10, R10, 0xffffffff ;  /* 0xffffffff0a0a7836 */ /* 0x000fe20000000000 */
[----:B------:R-:W-:Y:S02]  /*2530*/  UISETP.NE.AND UP0, UPT, UR16, 0x4, UPT ;  /* 0x000000041000788c */ /* 0x000fe4000bf05270 */
[----:B------:R-:W-:Y:S02]  /*2540*/  UISETP.NE.AND UP1, UPT, UR17, 0x4, UPT ;  /* 0x000000041100788c */ /* 0x000fe4000bf25270 */
[----:B------:R-:W-:Y:S02]  /*2550*/  USEL UR8, URZ, 0x1, UP0 ;  /* 0x000000013f087887 */ /* 0x000fe40008000000 */
[----:B------:R-:W-:-:S02]  /*2560*/  USEL UR16, UR16, URZ, UP0 ;  /* 0x0000003f10107287 */ /* 0x000fc40008000000 */
[----:B------:R-:W-:Y:S02]  /*2570*/  USEL UR17, UR17, URZ, UP1 ;  /* 0x0000003f11117287 */ /* 0x000fe40008800000 */
[----:B------:R-:W-:Y:S01]  /*2580*/  LOP3.LUT R13, R13, UR8, RZ, 0x3c, !PT ;  /* 0x000000080d0d7c12 */ /* 0x000fe2000f8e3cff */
[----:B------:R-:W-:Y:S01]  /*2590*/  UMOV UR8, 0x1 ;  /* 0x0000000100087882 */ /* 0x000fe20000000000 */
[----:B------:R-:W-:Y:S08]  /*25a0*/  @P0 BRA `(.L_x_27) ;  /* 0xfffffff8000c0947 */ /* 0x000ff0000383ffff */
.L_x_19:
[----:B------:R-:W-:Y:S01]  /*25b0*/  UISETP.NE.AND UP0, UPT, UR6, URZ, UPT ;  /* 0x0000003f0600728c */ /* 0x000fe2000bf05270 */
[----:B01----:R-:W0:Y:S03]  /*25c0*/  LDC R10, c[0x0][0x28c] ;  /* 0x0000a300ff0a7b82 */ /* 0x003e260000000800 */
[----:B------:R-:W-:-:S06]  /*25d0*/  USEL UR6, URZ, 0x1, !UP0 ;  /* 0x000000013f067887 */ /* 0x000fcc000c000000 */
[----:B------:R-:W-:Y:S02]  /*25e0*/  ISETP.NE.AND P0, PT, RZ, UR6, PT ;  /* 0x00000006ff007c0c */ /* 0x000fe4000bf05270 */
[----:B0-----:R-:W-:-:S11]  /*25f0*/  ISETP.GE.AND P1, PT, R10, 0x1, PT ;  /* 0x000000010a00780c */ /* 0x001fd60003f26270 */
[----:B------:R-:W-:Y:S05]  /*2600*/  @!P0 BRA `(.L_x_28) ;  /* 0x0000000400048947 */ /* 0x000fea0003800000 */
[----:B------:R-:W-:Y:S02]  /*2610*/  WARPGROUP.DEPBAR.LE gsb0, 0x0 ;  /* 0x00008000000079c5 */ /* 0x000fe40000010000 */
[----:B------:R-:W-:Y:S01]  /*2620*/  FADD R145, R56, R145 ;  /* 0x0000009138917221 */ /* 0x000fe20000000000 */
        /* <DEDUP_REMOVED lines=62> */
[----:B------:R-:W-:-:S07]  /*2a10*/  FADD R18, R18, R55 ;  /* 0x0000003712127221 */ /* 0x000fce0000000000 */
.L_x_28:
[----:B------:R-:W-:Y:S02]  /*2a20*/  WARPGROUP.DEPBAR.LE gsb0, 0x0 ;  /* 0x00008000000079c5 */ /* 0x000fe40000010000 */
[----:B------:R-:W-:Y:S05]  /*2a30*/  @!P1 BRA `(.L_x_29) ;  /* 0x0000000000389947 */ /* 0x000fea0003800000 */
[----:B------:R-:W-:-:S13]  /*2a40*/  ISETP.NE.AND P0, PT, R142, 0x3, PT ;  /* 0x000000038e00780c */ /* 0x000fda0003f05270 */
[----:B------:R-:W-:Y:S05]  /*2a50*/  @!P0 BRA `(.L_x_30) ;  /* 0x0000000000048947 */ /* 0x000fea0003800000 */
[----:B------:R-:W-:Y:S01]  /*2a60*/  BPT.TRAP 0x1 ;  /* 0x000000040000795c */ /* 0x000fe20000300000 */
.L_x_30:
[----:B------:R-:W-:Y:S01]  /*2a70*/  UISETP.LT.AND UP0, UPT, UR9, 0x1, UPT ;  /* 0x000000010900788c */ /* 0x000fe2000bf01270 */
[----:B------:R-:W-:-:S03]  /*2a80*/  ISETP.GT.U32.AND P0, PT, R4, 0x1, PT ;  /* 0x000000010400780c */ /* 0x000fc60003f04070 */
[----:B------:R-:W-:-:S04]  /*2a90*/  USEL UR6, UR9, 0x1, UP0 ;  /* 0x0000000109067887 */ /* 0x000fc80008000000 */
[----:B------:R-:W-:-:S04]  /*2aa0*/  UIADD3 UR6, UR5, UR9, -UR6 ;  /* 0x0000000905067290 */ /* 0x000fc8000fffe806 */
[----:B------:R-:W-:-:S04]  /*2ab0*/  USHF.L.U32 UR6, UR6, 0x3, URZ ;  /* 0x0000000306067899 */ /* 0x000fc8000800063f */
[----:B------:R-:W-:-:S04]  /*2ac0*/  ULOP3.LUT UR6, UR6, 0x18, URZ, 0xc0, !UPT ;  /* 0x0000001806067892 */ /* 0x000fc8000f8ec03f */
[----:B------:R-:W-:-:S04]  /*2ad0*/  UIADD3 UR6, UR10, 0x20, UR6 ;  /* 0x000000200a067890 */ /* 0x000fc8000fffe006 */
[----:B------:R-:W-:-:S09]  /*2ae0*/  UPRMT UR6, URZ, 0x654, UR6 ;  /* 0x000006543f067896 */ /* 0x000fd20008000006 */
[----:B------:R-:W-:Y:S01]  /*2af0*/  SYNCS.ARRIVE.TRANS64.RED.A1T0 RZ, [UR6], RZ ;  /* 0x000000ffffff79a7 */ /* 0x000fe20008100406 */
[----:B------:R-:W-:Y:S05]  /*2b00*/  @P0 BRA `(.L_x_29) ;  /* 0x0000000000040947 */ /* 0x000fea0003800000 */
[----:B------:R-:W-:Y:S01]  /*2b10*/  BPT.TRAP 0x1 ;  /* 0x000000040000795c */ /* 0x000fe20000300000 */
.L_x_29:
[----:B------:R-:W0:Y:S01]  /*2b20*/  LDC R14, c[0x0][0x288] ;  /* 0x0000a200ff0e7b82 */ /* 0x000e220000000800 */
[----:B------:R-:W-:Y:S01]  /*2b30*/  IMAD.SHL.U32 R33, R6, 0x40, RZ ;  /* 0x0000004006217824 */ /* 0x000fe200078e00ff */
[--C-:B------:R-:W-:Y:S01]  /*2b40*/  SHF.R.U32.HI R10, RZ, 0x2, R0.reuse ;  /* 0x00000002ff0a7819 */ /* 0x100fe20000011600 */
[----:B------:R-:W-:Y:S01]  /*2b50*/  IMAD.SHL.U32 R34, R7, 0x100, RZ ;  /* 0x0000010007227824 */ /* 0x000fe200078e00ff */
[C---:B------:R-:W-:Y:S01]  /*2b60*/  LOP3.LUT R12, R0.reuse, 0x60, RZ, 0xc0, !PT ;  /* 0x00000060000c7812 */ /* 0x040fe200078ec0ff */
[----:B------:R-:W-:Y:S01]  /*2b70*/  ULDC UR6, c[0x0][0x284] ;  /* 0x0000a10000067ab9 */ /* 0x000fe20000000800 */
[----:B------:R-:W-:Y:S01]  /*2b80*/  SHF.R.U32.HI R13, RZ, 0x7, R0 ;  /* 0x00000007ff0d7819 */ /* 0x000fe20000011600 */
[----:B------:R-:W-:Y:S01]  /*2b90*/  IMAD.SHL.U32 R26, R0, 0x2, RZ ;  /* 0x00000002001a7824 */ /* 0x000fe200078e00ff */
[----:B------:R-:W-:Y:S01]  /*2ba0*/  LOP3.LUT R11, R10, 0x7, RZ, 0xc0, !PT ;  /* 0x000000070a0b7812 */ /* 0x000fe200078ec0ff */
[----:B------:R-:W-:Y:S01]  /*2bb0*/  IMAD.MOV.U32 R32, RZ, RZ, -0x1 ;  /* 0xffffffffff207424 */ /* 0x000fe200078e00ff */
[----:B------:R-:W-:-:S02]  /*2bc0*/  SHF.R.U32.HI R12, RZ, 0x1, R12 ;  /* 0x00000001ff0c7819 */ /* 0x000fc4000001160c */
[----:B------:R-:W-:Y:S02]  /*2bd0*/  LOP3.LUT R10, R13, 0x1, RZ, 0xc0, !PT ;  /* 0x000000010d0a7812 */ /* 0x000fe400078ec0ff */
[----:B------:R-:W-:Y:S02]  /*2be0*/  IADD3 R15, RZ, -R12, -R11 ;  /* 0x8000000cff0f7210 */ /* 0x000fe40007ffe80b */
[----:B------:R-:W-:Y:S01]  /*2bf0*/  LOP3.LUT R13, R0, 0x3, RZ, 0xc0, !PT ;  /* 0x00000003000d7812 */ /* 0x000fe200078ec0ff */
[C---:B------:R-:W-:Y:S01]  /*2c00*/  IMAD.SHL.U32 R24, R10.reuse, 0x40, RZ ;  /* 0x000000400a187824 */ /* 0x040fe200078e00ff */
[----:B------:R-:W-:Y:S01]  /*2c10*/  LOP3.LUT R26, R33, 0x6, R26, 0xf8, !PT ;  /* 0x00000006211a7812 */ /* 0x000fe200078ef81a */
[----:B------:R-:W-:-:S03]  /*2c20*/  IMAD R15, R10, -0x40, R15 ;  /* 0xffffffc00a0f7824 */ /* 0x000fc600078e020f */
[----:B------:R-:W-:Y:S01]  /*2c30*/  LOP3.LUT R35, R24, 0x40, R11, 0xe2, !PT ;  /* 0x0000004018237812 */ /* 0x000fe200078ee20b */
[----:B------:R-:W-:Y:S01]  /*2c40*/  IMAD.WIDE R24, R7, 0x100, RZ ;  /* 0x0000010007187825 */ /* 0x000fe200078e02ff */
[----:B0-----:R-:W-:-:S03]  /*2c50*/  ISETP.GE.AND P0, PT, R33, R14, PT ;  /* 0x0000000e2100720c */ /* 0x001fc60003f06270 */
[----:B------:R-:W-:Y:S01]  /*2c60*/  IMAD R6, R13, -0x2, R14 ;  /* 0xfffffffe0d067824 */ /* 0x000fe200078e020e */
[C---:B------:R-:W-:Y:S02]  /*2c70*/  ISETP.GE.OR P0, PT, R34.reuse, UR6, P0 ;  /* 0x0000000622007c0c */ /* 0x040fe40008706670 */
[----:B------:R-:W-:Y:S01]  /*2c80*/  IADD3 R34, -R34, UR6, R15 ;  /* 0x0000000622227c10 */ /* 0x000fe2000fffe10f */
[----:B------:R-:W-:Y:S01]  /*2c90*/  IMAD.IADD R33, R6, 0x1, -R33 ;  /* 0x0000000106217824 */ /* 0x000fe200078e0a21 */
[----:B------:R-:W-:-:S09]  /*2ca0*/  LOP3.LUT R35, R24, R35, R12, 0xfe, !PT ;  /* 0x0000002318237212 */ /* 0x000fd200078efe0c */
[----:B------:R-:W-:Y:S05]  /*2cb0*/  @P0 BRA `(.L_x_31) ;  /* 0x0000004800200947 */ /* 0x000fea0003800000 */
[----:B------:R-:W0:Y:S01]  /*2cc0*/  LDC.64 R30, c[0x0][0x5c8] ;  /* 0x00017200ff1e7b82 */ /* 0x000e220000000a00 */
[----:B------:R-:W-:Y:S01]  /*2cd0*/  SHF.R.S32.HI R36, RZ, 0x1f, R5 ;  /* 0x0000001fff247819 */ /* 0x000fe20000011405 */
[----:B------:R-:W-:Y:S01]  /*2ce0*/  ULDC.64 UR6, c[0x0][0x5d0] ;  /* 0x0001740000067ab9 */ /* 0x000fe20000000a00 */
[----:B------:R-:W-:Y:S01]  /*2cf0*/  SHF.R.S32.HI R27, RZ, 0x1f, R26 ;  /* 0x0000001fff1b7819 */ /* 0x000fe2000001141a */
[----:B------:R-:W-:Y:S02]  /*2d00*/  BSSY B0, `(.L_x_31) ;  /* 0x0000483000007945 */ /* 0x000fe40003800000 */
[----:B------:R-:W-:-:S04]  /*2d10*/  IMAD R6, R36, UR6, RZ ;  /* 0x0000000624067c24 */ /* 0x000fc8000f8e02ff */
[C---:B------:R-:W-:Y:S02]  /*2d20*/  IMAD R11, R5.reuse, UR7, R6 ;  /* 0x00000007050b7c24 */ /* 0x040fe4000f8e0206 */
[----:B------:R-:W-:Y:S01]  /*2d30*/  IMAD.WIDE.U32 R6, R5, UR6, R26 ;  /* 0x0000000605067c25 */ /* 0x000fe2000f8e001a */
[----:B------:R-:W-:-:S03]  /*2d40*/  ULDC.64 UR6, c[0x0][0x5c0] ;  /* 0x0001700000067ab9 */ /* 0x000fc60000000a00 */
[----:B------:R-:W-:Y:S02]  /*2d50*/  IMAD.IADD R7, R7, 0x1, R11 ;  /* 0x0000000107077824 */ /* 0x000fe400078e020b */
[----:B0-----:R-:W-:Y:S01]  /*2d60*/  IMAD R10, R25, R30, RZ ;  /* 0x0000001e190a7224 */ /* 0x001fe200078e02ff */
[----:B------:R-:W-:-:S03]  /*2d70*/  SHF.L.U64.HI R28, R30, 0x7, R31 ;  /* 0x000000071e1c7819 */ /* 0x000fc6000001021f */
[C---:B------:R-:W-:Y:S02]  /*2d80*/  IMAD R13, R35.reuse, R31, R10 ;  /* 0x0000001f230d7224 */ /* 0x040fe400078e020a */
[----:B------:R-:W-:-:S04]  /*2d90*/  IMAD.WIDE.U32 R10, R35, R30, R6 ;  /* 0x0000001e230a7225 */ /* 0x000fc800078e0006 */
[----:B------:R-:W-:Y:S01]  /*2da0*/  IMAD.IADD R11, R11, 0x1, R13 ;  /* 0x000000010b0b7824 */ /* 0x000fe200078e020d */
[----:B------:R-:W-:Y:S01]  /*2db0*/  IADD3 R14, P2, R10, UR6, RZ ;  /* 0x000000060a0e7c10 */ /* 0x000fe2000ff5e0ff */
[C---:B------:R-:W-:Y:S01]  /*2dc0*/  IMAD.SHL.U32 R7, R30.reuse, 0x80, RZ ;  /* 0x000000801e077824 */ /* 0x040fe200078e00ff */
[C---:B------:R-:W-:Y:S02]  /*2dd0*/  LEA R6, P4, R30.reuse, R10, 0x3 ;  /* 0x0000000a1e067211 */ /* 0x040fe400078818ff */
[----:B------:R-:W-:Y:S02]  /*2de0*/  IADD3.X R15, R11, UR7, RZ, P2, !PT ;  /* 0x000000070b0f7c10 */ /* 0x000fe400097fe4ff */
[----:B---3-5:R-:W-:Y:S02]  /*2df0*/  FSETP.NEU.AND P2, PT, R9, RZ, PT ;  /* 0x000000ff0900720b */ /* 0x028fe40003f4d000 */
[----:B------:R-:W-:Y:S02]  /*2e00*/  LEA.HI.X R29, R30, R11, R31, 0x3, P4 ;  /* 0x0000000b1e1d7211 */ /* 0x000fe400020f1c1f */
[----:B------:R-:W-:-:S02]  /*2e10*/  IADD3 R12, P4, R6, UR6, RZ ;  /* 0x00000006060c7c10 */ /* 0x000fc4000ff9e0ff */
[--C-:B------:R-:W-:Y:S02]  /*2e20*/  IADD3 R10, P1, P0, R10, UR6, R7.reuse ;  /* 0x000000060a0a7c10 */ /* 0x100fe4000f83e007 */
[----:B------:R-:W-:Y:S02]  /*2e30*/  IADD3 R6, P5, P6, R6, UR6, R7 ;  /* 0x0000000606067c10 */ /* 0x000fe4000febe007 */
[--C-:B------:R-:W-:Y:S02]  /*2e40*/  IADD3.X R11, R11, UR7, R28.reuse, P1, P0 ;  /* 0x000000070b0b7c10 */ /* 0x100fe40008fe041c */
[C---:B------:R-:W-:Y:S02]  /*2e50*/  IADD3.X R13, R29.reuse, UR7, RZ, P4, !PT ;  /* 0x000000071d0d7c10 */ /* 0x040fe4000a7fe4ff */
[----:B------:R-:W-:Y:S01]  /*2e60*/  IADD3.X R7, R29, UR7, R28, P5, P6 ;  /* 0x000000071d077c10 */ /* 0x000fe2000afec41c */
[----:B------:R-:W-:Y:S06]  /*2e70*/  @!P2 BRA `(.L_x_32) ;  /* 0x00000034009ca947 */ /* 0x000fec0003800000 */
[----:B------:R-:W-:Y:S01]  /*2e80*/  ULDC.64 UR6, c[0x0][0x5b8] ;  /* 0x00016e0000067ab9 */ /* 0x000fe20000000a00 */
[----:B------:R-:W-:Y:S01]  /*2e90*/  ISETP.GE.AND P0, PT, R34, 0x1, PT ;  /* 0x000000012200780c */ /* 0x000fe20003f06270 */
[----:B------:R-:W-:Y:S01]  /*2ea0*/  IMAD R28, R36, UR6, RZ ;  /* 0x00000006241c7c24 */ /* 0x000fe2000f8e02ff */
[----:B------:R-:W-:Y:S01]  /*2eb0*/  ULDC.64 UR10, c[0x0][0x5a8] ;  /* 0x00016a00000a7ab9 */ /* 0x000fe20000000a00 */
[----:B------:R-:W-:Y:S01]  /*2ec0*/  IMAD.WIDE.U32 R26, R5, UR6, R26 ;  /* 0x00000006051a7c25 */ /* 0x000fe2000f8e001a */
[----:B------:R-:W-:Y:S01]  /*2ed0*/  ISETP.LT.OR P4, PT, R33, 0x1, !P0 ;  /* 0x000000012100780c */ /* 0x000fe20004781670 */
[----:B------:R-:W-:Y:S02]  /*2ee0*/  BSSY B1, `(.L_x_33) ;  /* 0x000000c000017945 */ /* 0x000fe40003800000 */
[----:B------:R-:W-:Y:S01]  /*2ef0*/  IMAD R5, R5, UR7, R28 ;  /* 0x0000000705057c24 */ /* 0x000fe2000f8e021c */
[----:B------:R-:W-:Y:S02]  /*2f00*/  ULDC.64 UR6, c[0x0][0x5b0] ;  /* 0x00016c0000067ab9 */ /* 0x000fe40000000a00 */
[----:B------:R-:W-:-:S02]  /*2f10*/  IMAD R30, R25, UR6, RZ ;  /* 0x00000006191e7c24 */ /* 0x000fc4000f8e02ff */
[----:B------:R-:W-:Y:S02]  /*2f20*/  IMAD.IADD R27, R27, 0x1, R5 ;  /* 0x000000011b1b7824 */ /* 0x000fe400078e0205 */
[C---:B------:R-:W-:Y:S02]  /*2f30*/  IMAD R5, R35.reuse, UR7, R30 ;  /* 0x0000000723057c24 */ /* 0x040fe4000f8e021e */
[----:B------:R-:W-:-:S03]  /*2f40*/  IMAD.WIDE.U32 R28, R35, UR6, R26 ;  /* 0x00000006231c7c25 */ /* 0x000fc6000f8e001a */
[----:B------:R-:W-:-:S04]  /*2f50*/  IADD3 R28, P1, R28, UR10, RZ ;  /* 0x0000000a1c1c7c10 */ /* 0x000fc8000ff3e0ff */
[--C-:B------:R-:W-:Y:S02]  /*2f60*/  IADD3.X R29, R29, UR11, R5.reuse, P1, !PT ;  /* 0x0000000b1d1d7c10 */ /* 0x100fe40008ffe405 */
[----:B------:R-:W-:Y:S01]  /*2f70*/  PRMT R5, RZ, 0x7610, R5 ;  /* 0x00007610ff057816 */ /* 0x000fe20000000005 */
[----:B------:R-:W-:Y:S06]  /*2f80*/  @P4 BRA `(.L_x_34) ;  /* 0x0000000000044947 */ /* 0x000fec0003800000 */
[----:B------:R0:W5:Y:S02]  /*2f90*/  LDG.E.U8 R5, desc[UR18][R28.64] ;  /* 0x000000121c057981 */ /* 0x000164000c1e1100 */
.L_x_34:
[----:B------:R-:W-:Y:S05]  /*2fa0*/  BSYNC B1 ;  /* 0x0000000000017941 */ /* 0x000fea0003800000 */
.L_x_33:
[----:B-----5:R-:W-:Y:S01]  /*2fb0*/  LOP3.LUT R5, R5, 0xff, RZ, 0xc0, !PT ;  /* 0x000000ff05057812 */ /* 0x020fe200078ec0ff */
[----:B------:R-:W-:Y:S01]  /*2fc0*/  BSSY B1, `(.L_x_35) ;  /* 0x000000b000017945 */ /* 0x000fe20003800000 */
[----:B------:R-:W-:Y:S02]  /*2fd0*/  ISETP.LT.OR P2, PT, R33, 0x2, !P0 ;  /* 0x000000022100780c */ /* 0x000fe40004741670 */
[----:B------:R-:W-:-:S05]  /*2fe0*/  F2FP.F16.E5M2.UNPACK_B R5, R5 ;  /* 0x00000005ff05723e */ /* 0x000fca00020004ff */
[----:B------:R-:W-:Y:S01]  /*2ff0*/  HADD2.F32 R30, -RZ, R5.H0_H0 ;  /* 0x20000005ff1e7230 */ /* 0x000fe20000004100 */
[----:B------:R-:W-:-:S04]  /*3000*/  PRMT R5, RZ, 0x7610, R5 ;  /* 0x00007610ff057816 */ /* 0x000fc80000000005 */
[----:B------:R-:W-:-:S04]  /*3010*/  FMUL R30, R30, R9 ;  /* 0x000000091e1e7220 */ /* 0x000fc80000400000 */
[----:B--2---:R-:W-:-:S05]  /*3020*/  FFMA R30, R145, R8, R30 ;  /* 0x00000008911e7223 */ /* 0x004fca000000001e */
[----:B------:R-:W-:-:S05]  /*3030*/  F2FP.SATFINITE.E5M2.F32.PACK_AB_MERGE_C R31, RZ, R30, RZ ;  /* 0x0000001eff1f723e */ /* 0x000fca00048060ff */
[----:B------:R1:W-:Y:S01]  /*3040*/  @!P4 STG.E.U8 desc[UR18][R14.64], R31 ;  /* 0x0000001f0e00c986 */ /* 0x0003e2000c101112 */
[----:B------:R-:W-:Y:S05]  /*3050*/  @P2 BRA `(.L_x_36) ;  /* 0x0000000000042947 */ /* 0x000fea0003800000 */
[----:B------:R2:W5:Y:S02]  /*3060*/  LDG.E.U8 R5, desc[UR18][R28.64+0x1] ;  /* 0x000001121c057981 */ /* 0x000564000c1e1100 */
.L_x_36:
[----:B------:R-:W-:Y:S05]  /*3070*/  BSYNC B1 ;  /* 0x0000000000017941 */ /* 0x000fea0003800000 */
.L_x_35:
[----:B-----5:R-:W-:Y:S01]  /*3080*/  LOP3.LUT R5, R5, 0xff, RZ, 0xc0, !PT ;  /* 0x000000ff05057812 */ /* 0x020fe200078ec0ff */
[----:B------:R-:W-:Y:S01]  /*3090*/  BSSY B1, `(.L_x_37) ;  /* 0x0000013000017945 */ /* 0x000fe20003800000 */
[----:B------:R-:W-:Y:S02]  /*30a0*/  IADD3 R37, P1, R35, 0x8, RZ ;  /* 0x0000000823257810 */ /* 0x000fe40007f3e0ff */
[----:B------:R-:W-:-:S03]  /*30b0*/  F2FP.F16.E5M2.UNPACK_B R5, R5 ;  /* 0x00000005ff05723e */ /* 0x000fc600020004ff */
[----:B-1----:R-:W-:Y:S01]  /*30c0*/  IMAD.X R31, RZ, RZ, R25, P1 ;  /* 0x000000ffff1f7224 */ /* 0x002fe200008e0619 */
[----:B------:R-:W-:Y:S01]  /*30d0*/  ISETP.GE.AND P1, PT, R34, 0x9, PT ;  /* 0x000000092200780c */ /* 0x000fe20003f26270 */
[----:B------:R-:W-:Y:S02]  /*30e0*/  HADD2.F32 R30, -RZ, R5.H0_H0 ;  /* 0x20000005ff1e7230 */ /* 0x000fe40000004100 */
[----:B------:R-:W-:Y:S01]  /*30f0*/  IMAD R36, R31, UR6, RZ ;  /* 0x000000061f247c24 */ /* 0x000fe2000f8e02ff */
[----:B------:R-:W-:Y:S02]  /*3100*/  ISETP.LT.OR P5, PT, R33, 0x1, !P1 ;  /* 0x000000012100780c */ /* 0x000fe40004fa1670 */
[----:B------:R-:W-:Y:S01]  /*3110*/  FMUL R5, R30, R9 ;  /* 0x000000091e057220 */ /* 0x000fe20000400000 */
[----:B------:R-:W-:-:S04]  /*3120*/  IMAD.WIDE.U32 R30, R37, UR6, R26 ;  /* 0x00000006251e7c25 */ /* 0x000fc8000f8e001a */
[----:B------:R-:W-:Y:S01]  /*3130*/  FFMA R5, R140, R8, R5 ;  /* 0x000000088c057223 */ /* 0x000fe20000000005 */
[----:B------:R-:W-:Y:S01]  /*3140*/  IMAD R37, R37, UR7, R36 ;  /* 0x0000000725257c24 */ /* 0x000fe2000f8e0224 */
[----:B------:R-:W-:-:S03]  /*3150*/  IADD3 R30, P4, R30, UR10, RZ ;  /* 0x0000000a1e1e7c10 */ /* 0x000fc6000ff9e0ff */
[----:B------:R-:W-:Y:S02]  /*3160*/  F2FP.SATFINITE.E5M2.F32.PACK_AB_MERGE_C R39, RZ, R5, RZ ;  /* 0x00000005ff27723e */ /* 0x000fe400048060ff */
[----:B------:R-:W-:Y:S02]  /*3170*/  IADD3.X R31, R31, UR11, R37, P4, !PT ;  /* 0x0000000b1f1f7c10 */ /* 0x000fe4000a7fe425 */
[----:B------:R-:W-:Y:S01]  /*3180*/  PRMT R5, RZ, 0x7610, R5 ;  /* 0x00007610ff057816 */ /* 0x000fe20000000005 */
[----:B------:R1:W-:Y:S01]  /*3190*/  @!P2 STG.E.U8 desc[UR18][R14.64+0x1], R39 ;  /* 0x000001270e00a986 */ /* 0x0003e2000c101112 */
[----:B------:R-:W-:Y:S05]  /*31a0*/  @P5 BRA `(.L_x_38) ;  /* 0x0000000000045947 */ /* 0x000fea0003800000 */
[----:B------:R3:W5:Y:S02]  /*31b0*/  LDG.E.U8 R5, desc[UR18][R30.64] ;  /* 0x000000121e057981 */ /* 0x000764000c1e1100 */
.L_x_38:
[----:B------:R-:W-:Y:S05]  /*31c0*/  BSYNC B1 ;  /* 0x0000000000017941 */ /* 0x000fea0003800000 */
.L_x_37:
[----:B-----5:R-:W-:Y:S01]  /*31d0*/  LOP3.LUT R5, R5, 0xff, RZ, 0xc0, !PT ;  /* 0x000000ff05057812 */ /* 0x020fe200078ec0ff */
[----:B------:R-:W-:Y:S01]  /*31e0*/  BSSY B1, `(.L_x_39) ;  /* 0x000000b000017945 */ /* 0x000fe20003800000 */
[----:B------:R-:W-:Y:S02]  /*31f0*/  ISETP.LT.OR P2, PT, R33, 0x2, !P1 ;  /* 0x000000022100780c */ /* 0x000fe40004f41670 */
[----:B------:R-:W-:-:S05]  /*3200*/  F2FP.F16.E5M2.UNPACK_B R5, R5 ;  /* 0x00000005ff05723e */ /* 0x000fca00020004ff */
[----:B------:R-:W-:Y:S01]  /*3210*/  HADD2.F32 R36, -RZ, R5.H0_H0 ;  /* 0x20000005ff247230 */ /* 0x000fe20000004100 */
[----:B------:R-:W-:-:S04]  /*3220*/  PRMT R5, RZ, 0x7610, R5 ;  /* 0x00007610ff057816 */ /* 0x000fc80000000005 */
[----:B------:R-:W-:-:S04]  /*3230*/  FMUL R36, R36, R9 ;  /* 0x0000000924247220 */ /* 0x000fc80000400000 */
[----:B------:R-:W-:-:S05]  /*3240*/  FFMA R36, R143, R8, R36 ;  /* 0x000000088f247223 */ /* 0x000fca0000000024 */
[----:B------:R-:W-:-:S05]  /*3250*/  F2FP.SATFINITE.E5M2.F32.PACK_AB_MERGE_C R37, RZ, R36, RZ ;  /* 0x00000024ff25723e */ /* 0x000fca00048060ff */
[----:B------:R4:W-:Y:S01]  /*3260*/  @!P5 STG.E.U8 desc[UR18][R12.64], R37 ;  /* 0x000000250c00d986 */ /* 0x0009e2000c101112 */
[----:B------:R-:W-:Y:S05]  /*3270*/  @P2 BRA `(.L_x_40) ;  /* 0x0000000000042947 */ /* 0x000fea0003800000 */
[----:B------:R0:W5:Y:S02]  /*3280*/  LDG.E.U8 R5, desc[UR18][R30.64+0x1] ;  /* 0x000001121e057981 */ /* 0x000164000c1e1100 */
.L_x_40:
[----:B------:R-:W-:Y:S05]  /*3290*/  BSYNC B1 ;  /* 0x0000000000017941 */ /* 0x000fea0003800000 */
.L_x_39:
[----:B-----5:R-:W-:Y:S01]  /*32a0*/  LOP3.LUT R5, R5, 0xff, RZ, 0xc0, !PT ;  /* 0x000000ff05057812 */ /* 0x020fe200078ec0ff */
[----:B------:R-:W-:Y:S01]  /*32b0*/  BSSY B1, `(.L_x_41) ;  /* 0x000000b000017945 */ /* 0x000fe20003800000 */
[----:B------:R-:W-:Y:S02]  /*32c0*/  ISETP.LT.OR P4, PT, R33, 0x9, !P0 ;  /* 0x000000092100780c */ /* 0x000fe40004781670 */
[----:B------:R-:W-:-:S05]  /*32d0*/  F2FP.F16.E5M2.UNPACK_B R5, R5 ;  /* 0x00000005ff05723e */ /* 0x000fca00020004ff */
[----:B------:R-:W-:-:S05]  /*32e0*/  HADD2.F32 R36, -RZ, R5.H0_H0 ;  /* 0x20000005ff247230 */ /* 0x000fca0000004100 */
[----:B------:R-:W-:-:S04]  /*32f0*/  FMUL R5, R36, R9 ;  /* 0x0000000924057220 */ /* 0x000fc80000400000 */
[----:B------:R-:W-:-:S05]  /*3300*/  FFMA R5, R138, R8, R5 ;  /* 0x000000088a057223 */ /* 0x000fca0000000005 */
[----:B----4-:R-:W-:Y:S02]  /*3310*/  F2FP.SATFINITE.E5M2.F32.PACK_AB_MERGE_C R37, RZ, R5, RZ ;  /* 0x00000005ff25723e */ /* 0x010fe400048060ff */
[----:B------:R-:W-:-:S03]  /*3320*/  PRMT R5, RZ, 0x7610, R5 ;  /* 0x00007610ff057816 */ /* 0x000fc60000000005 */
[----:B------:R4:W-:Y:S01]  /*3330*/  @!P2 STG.E.U8 desc[UR18][R12.64+0x1], R37 ;  /* 0x000001250c00a986 */ /* 0x0009e2000c101112 */
[----:B------:R-:W-:Y:S05]  /*3340*/  @P4 BRA `(.L_x_42) ;  /* 0x0000000000044947 */ /* 0x000fea0003800000 */
[----:B------:R0:W5:Y:S02]  /*3350*/  LDG.E.U8 R5, desc[UR18][R28.64+0x8] ;  /* 0x000008121c057981 */ /* 0x000164000c1e1100 */
.L_x_42:
[----:B------:R-:W-:Y:S05]  /*3360*/  BSYNC B1 ;  /* 0x0000000000017941 */ /* 0x000fea0003800000 */
.L_x_41:
        /* <DEDUP_REMOVED lines=8> */
[----:B----4-:R-:W-:-:S05]  /*33f0*/  F2FP.SATFINITE.E5M2.F32.PACK_AB_MERGE_C R37, RZ, R36, RZ ;  /* 0x00000024ff25723e */ /* 0x010fca00048060ff */
[----:B------:R4:W-:Y:S01]  /*3400*/  @!P4 STG.E.U8 desc[UR18][R14.64+0x8], R37 ;  /* 0x000008250e00c986 */ /* 0x0009e2000c101112 */
[----:B------:R-:W-:Y:S05]  /*3410*/  @P2 BRA `(.L_x_44) ;  /* 0x0000000000042947 */ /* 0x000fea0003800000 */
[----:B------:R0:W5:Y:S02]  /*3420*/  LDG.E.U8 R5, desc[UR18][R28.64+0x9] ;  /* 0x000009121c057981 */ /* 0x000164000c1e1100 */
.L_x_44:
[----:B------:R-:W-:Y:S05]  /*3430*/  BSYNC B1 ;  /* 0x0000000000017941 */ /* 0x000fea0003800000 */
.L_x_43:
        /* <DEDUP_REMOVED lines=12> */
.L_x_46:
[----:B------:R-:W-:Y:S05]  /*3500*/  BSYNC B1 ;  /* 0x0000000000017941 */ /* 0x000fea0003800000 */
.L_x_45:
        /* <DEDUP_REMOVED lines=12> */
.L_x_48:
[----:B------:R-:W-:Y:S05]  /*35d0*/  BSYNC B1 ;  /* 0x0000000000017941 */ /* 0x000fea0003800000 */
.L_x_47:
        /* <DEDUP_REMOVED lines=12> */
.L_x_50:
[----:B------:R-:W-:Y:S05]  /*36a0*/  BSYNC B1 ;  /* 0x0000000000017941 */ /* 0x000fea0003800000 */
.L_x_49:
        /* <DEDUP_REMOVED lines=12> */
.L_x_52:
[----:B------:R-:W-:Y:S05]  /*3770*/  BSYNC B1 ;  /* 0x0000000000017941 */ /* 0x000fea0003800000 */
.L_x_51:
        /* <DEDUP_REMOVED lines=12> */
.L_x_54:
[----:B------:R-:W-:Y:S05]  /*3840*/  BSYNC B1 ;  /* 0x0000000000017941 */ /* 0x000fea0003800000 */
.L_x_53:
        /* <DEDUP_REMOVED lines=12> */
.L_x_56:
[----:B------:R-:W-:Y:S05]  /*3910*/  BSYNC B1 ;  /* 0x0000000000017941 */ /* 0x000fea0003800000 */
.L_x_55:
        /* <DEDUP_REMOVED lines=12> */
.L_x_58:
[----:B------:R-:W-:Y:S05]  /*39e0*/  BSYNC B1 ;  /* 0x0000000000017941 */ /* 0x000fea0003800000 */
.L_x_57:
        /* <DEDUP_REMOVED lines=12> */
.L_x_60:
[----:B------:R-:W-:Y:S05]  /*3ab0*/  BSYNC B1 ;  /* 0x0000000000017941 */ /* 0x000fea0003800000 */
.L_x_59:
        /* <DEDUP_REMOVED lines=12> */
.L_x_62:
[----:B------:R-:W-:Y:S05]  /*3b80*/  BSYNC B1 ;  /* 0x0000000000017941 */ /* 0x000fea0003800000 */
.L_x_61:
        /* <DEDUP_REMOVED lines=12> */
.L_x_64:
[----:B------:R-:W-:Y:S05]  /*3c50*/  BSYNC B1 ;  /* 0x0000000000017941 */ /* 0x000fea0003800000 */
.L_x_63:
        /* <DEDUP_REMOVED lines=12> */
.L_x_66:
[----:B------:R-:W-:Y:S05]  /*3d20*/  BSYNC B1 ;  /* 0x0000000000017941 */ /* 0x000fea0003800000 */
.L_x_65:
        /* <DEDUP_REMOVED lines=12> */
.L_x_68:
[----:B------:R-:W-:Y:S05]  /*3df0*/  BSYNC B1 ;  /* 0x0000000000017941 */ /* 0x000fea0003800000 */
.L_x_67:
        /* <DEDUP_REMOVED lines=12> */
.L_x_70:
[----:B------:R-:W-:Y:S05]  /*3ec0*/  BSYNC B1 ;  /* 0x0000000000017941 */ /* 0x000fea0003800000 */
.L_x_69:
        /* <DEDUP_REMOVED lines=12> */
.L_x_72:
[----:B------:R-:W-:Y:S05]  /*3f90*/  BSYNC B1 ;  /* 0x0000000000017941 */ /* 0x000fea0003800000 */
.L_x_71:
        /* <DEDUP_REMOVED lines=12> */
.L_x_74:
[----:B------:R-:W-:Y:S05]  /*4060*/  BSYNC B1 ;  /* 0x0000000000017941 */ /* 0x000fea0003800000 */
.L_x_73:
        /* <DEDUP_REMOVED lines=12> */
.L_x_76:
[----:B------:R-:W-:Y:S05]  /*4130*/  BSYNC B1 ;  /* 0x0000000000017941 */ /* 0x000fea0003800000 */
.L_x_75:
        /* <DEDUP_REMOVED lines=12> */
.L_x_78:
[----:B------:R-:W-:Y:S05]  /*4200*/  BSYNC B1 ;  /* 0x0000000000017941 */ /* 0x000fea0003800000 */
.L_x_77:
        /* <DEDUP_REMOVED lines=12> */
.L_x_80:
[----:B------:R-:W-:Y:S05]  /*42d0*/  BSYNC B1 ;  /* 0x0000000000017941 */ /* 0x000fea0003800000 */
.L_x_79:
        /* <DEDUP_REMOVED lines=12> */
.L_x_82:
[----:B------:R-:W-:Y:S05]  /*43a0*/  BSYNC B1 ;  /* 0x0000000000017941 */ /* 0x000fea0003800000 */
.L_x_81:
        /* <DEDUP_REMOVED lines=12> */
.L_x_84:
[----:B------:R-:W-:Y:S05]  /*4470*/  BSYNC B1 ;  /* 0x0000000000017941 */ /* 0x000fea0003800000 */
.L_x_83:
        /* <DEDUP_REMOVED lines=12> */
.L_x_86:
[----:B------:R-:W-:Y:S05]  /*4540*/  BSYNC B1 ;  /* 0x0000000000017941 */ /* 0x000fea0003800000 */
.L_x_85:
        /* <DEDUP_REMOVED lines=12> */
.L_x_88:
[----:B------:R-:W-:Y:S05]  /*4610*/  BSYNC B1 ;  /* 0x0000000000017941 */ /* 0x000fea0003800000 */
.L_x_87:
        /* <DEDUP_REMOVED lines=12> */
.L_x_90:
[----:B------:R-:W-:Y:S05]  /*46e0*/  BSYNC B1 ;  /* 0x0000000000017941 */ /* 0x000fea0003800000 */
.L_x_89:
        /* <DEDUP_REMOVED lines=12> */
.L_x_92:
[----:B------:R-:W-:Y:S05]  /*47b0*/  BSYNC B1 ;  /* 0x0000000000017941 */ /* 0x000fea0003800000 */
.L_x_91:
[----:B-----5:R-:W-:Y:S01]  /*47c0*/  LOP3.LUT R5, R5, 0xff, RZ, 0xc0, !PT ;  /* 0x000000ff05057812 */ /* 0x020fe200078ec0ff */
[----:B------:R-:W-:Y:S01]  /*47d0*/  BSSY B1, `(.L_x_93) ;  /* 0x000000b000017945 */ /* 0x000fe20003800000 */
[----:B------:R-:W-:Y:S02]  /*47e0*/  ISETP.LT.OR P2, PT, R33, 0x39, !P1 ;  /* 0x000000392100780c */ /* 0x000fe40004f41670 */
[----:B------:R-:W-:-:S05]  /*47f0*/  F2FP.F16.E5M2.UNPACK_B R5, R5 ;  /* 0x00000005ff05723e */ /* 0x000fca00020004ff */
[----:B0-2---:R-:W-:-:S05]  /*4800*/  HADD2.F32 R28, -RZ, R5.H0_H0 ;  /* 0x20000005ff1c7230 */ /* 0x005fca0000004100 */
[----:B------:R-:W-:-:S04]  /*4810*/  FMUL R5, R28, R9 ;  /* 0x000000091c057220 */ /* 0x000fc80000400000 */
[----:B------:R-:W-:-:S05]  /*4820*/  FFMA R5, R112, R8, R5 ;  /* 0x0000000870057223 */ /* 0x000fca0000000005 */
[----:B------:R-:W-:Y:S02]  /*4830*/  F2FP.SATFINITE.E5M2.F32.PACK_AB_MERGE_C R29, RZ, R5, RZ ;  /* 0x00000005ff1d723e */ /* 0x000fe400048060ff */
[----:B------:R-:W-:-:S03]  /*4840*/  PRMT R5, RZ, 0x7610, R5 ;  /* 0x00007610ff057816 */ /* 0x000fc60000000005 */
[----:B------:R0:W-:Y:S01]  /*4850*/  @!P0 STG.E.U8 desc[UR18][R14.64+0x39], R29 ;  /* 0x0000391d0e008986 */ /* 0x0001e2000c101112 */
[----:B------:R-:W-:Y:S05]  /*4860*/  @P2 BRA `(.L_x_94) ;  /* 0x0000000000042947 */ /* 0x000fea0003800000 */
[----:B------:R2:W5:Y:S02]  /*4870*/  LDG.E.U8 R5, desc[UR18][R30.64+0x38] ;  /* 0x000038121e057981 */ /* 0x000564000c1e1100 */
.L_x_94:
[----:B------:R-:W-:Y:S05]  /*4880*/  BSYNC B1 ;  /* 0x0000000000017941 */ /* 0x000fea0003800000 */
.L_x_93:
[----:B-----5:R-:W-:Y:S01]  /*4890*/  LOP3.LUT R5, R5, 0xff, RZ, 0xc0, !PT ;  /* 0x000000ff05057812 */ /* 0x020fe200078ec0ff */
[----:B------:R-:W-:Y:S01]  /*48a0*/  BSSY B1, `(.L_x_95) ;  /* 0x000000b000017945 */ /* 0x000fe20003800000 */
[----:B------:R-:W-:Y:S02]  /*48b0*/  ISETP.LT.OR P1, PT, R33, 0x3a, !P1 ;  /* 0x0000003a2100780c */ /* 0x000fe40004f21670 */
[----:B------:R-:W-:-:S05]  /*48c0*/  F2FP.F16.E5M2.UNPACK_B R5, R5 ;  /* 0x00000005ff05723e */ /* 0x000fca00020004ff */
[----:B01--4-:R-:W-:Y:S01]  /*48d0*/  HADD2.F32 R14, -RZ, R5.H0_H0 ;  /* 0x20000005ff0e7230 */ /* 0x013fe20000004100 */
[----:B------:R-:W-:-:S04]  /*48e0*/  PRMT R5, RZ, 0x7610, R5 ;  /* 0x00007610ff057816 */ /* 0x000fc80000000005 */
[----:B------:R-:W-:-:S04]  /*48f0*/  FMUL R14, R14, R9 ;  /* 0x000000090e0e7220 */ /* 0x000fc80000400000 */
[----:B------:R-:W-:-:S05]  /*4900*/  FFMA R14, R115, R8, R14 ;  /* 0x00000008730e7223 */ /* 0x000fca000000000e */
[----:B------:R-:W-:-:S05]  /*4910*/  F2FP.SATFINITE.E5M2.F32.PACK_AB_MERGE_C R15, RZ, R14, RZ ;  /* 0x0000000eff0f723e */ /* 0x000fca00048060ff */
[----:B------:R0:W-:Y:S01]  /*4920*/  @!P2 STG.E.U8 desc[UR18][R12.64+0x38], R15 ;  /* 0x0000380f0c00a986 */ /* 0x0001e2000c101112 */
[----:B------:R-:W-:Y:S05]  /*4930*/  @P1 BRA `(.L_x_96) ;  /* 0x0000000000041947 */ /* 0x000fea0003800000 */
[----:B------:R1:W5:Y:S02]  /*4940*/  LDG.E.U8 R5, desc[UR18][R30.64+0x39] ;  /* 0x000039121e057981 */ /* 0x000364000c1e1100 */
.L_x_96:
[----:B------:R-:W-:Y:S05]  /*4950*/  BSYNC B1 ;  /* 0x0000000000017941 */ /* 0x000fea0003800000 */
.L_x_95:
[----:B-----5:R-:W-:Y:S01]  /*4960*/  LOP3.LUT R5, R5, 0xff, RZ, 0xc0, !PT ;  /* 0x000000ff05057812 */ /* 0x020fe200078ec0ff */
[----:B------:R-:W-:Y:S01]  /*4970*/  BSSY B1, `(.L_x_97) ;  /* 0x0000013000017945 */ /* 0x000fe20003800000 */
[----:B------:R-:W-:Y:S02]  /*4980*/  IADD3 R29, P0, R35, 0x80, RZ ;  /* 0x00000080231d7810 */ /* 0x000fe40007f1e0ff */
[----:B------:R-:W-:-:S03]  /*4990*/  F2FP.F16.E5M2.UNPACK_B R5, R5 ;  /* 0x00000005ff05723e */ /* 0x000fc600020004ff */
[----:B0-----:R-:W-:Y:S01]  /*49a0*/  IMAD.X R15, RZ, RZ, R25, P0 ;  /* 0x000000ffff0f7224 */ /* 0x001fe200000e0619 */
        /* <DEDUP_REMOVED lines=9> */
[----:B-123--:R-:W-:Y:S02]  /*4a40*/  F2FP.SATFINITE.E5M2.F32.PACK_AB_MERGE_C R31, RZ, R5, RZ ;  /* 0x00000005ff1f723e */ /* 0x00efe400048060ff */
[----:B------:R-:W-:Y:S02]  /*4a50*/  IADD3.X R15, R15, UR11, R29, P2, !PT ;  /* 0x0000000b0f0f7c10 */ /* 0x000fe400097fe41d */
[----:B------:R-:W-:Y:S01]  /*4a60*/  PRMT R5, RZ, 0x7610, R5 ;  /* 0x00007610ff057816 */ /* 0x000fe20000000005 */
[----:B------:R0:W-:Y:S01]  /*4a70*/  @!P1 STG.E.U8 desc[UR18][R12.64+0x39], R31 ;  /* 0x0000391f0c009986 */ /* 0x0001e2000c101112 */
[----:B------:R-:W-:Y:S05]  /*4a80*/  @P4 BRA `(.L_x_98) ;  /* 0x0000000000044947 */ /* 0x000fea0003800000 */
[----:B------:R1:W5:Y:S02]  /*4a90*/  LDG.E.U8 R5, desc[UR18][R14.64] ;  /* 0x000000120e057981 */ /* 0x000364000c1e1100 */
.L_x_98:
[----:B------:R-:W-:Y:S05]  /*4aa0*/  BSYNC B1 ;  /* 0x0000000000017941 */ /* 0x000fea0003800000 */
.L_x_97:
[----:B-----5:R-:W-:Y:S01]  /*4ab0*/  LOP3.LUT R5, R5, 0xff, RZ, 0xc0, !PT ;  /* 0x000000ff05057812 */ /* 0x020fe200078ec0ff */
[----:B------:R-:W-:Y:S01]  /*4ac0*/  BSSY B1, `(.L_x_99) ;  /* 0x000000b000017945 */ /* 0x000fe20003800000 */
[----:B------:R-:W-:Y:S02]  /*4ad0*/  ISETP.LT.OR P2, PT, R33, 0x2, !P0 ;  /* 0x000000022100780c */ /* 0x000fe40004741670 */
[----:B------:R-:W-:-:S05]  /*4ae0*/  F2FP.F16.E5M2.UNPACK_B R5, R5 ;  /* 0x00000005ff05723e */ /* 0x000fca00020004ff */
[----:B0-----:R-:W-:Y:S01]  /*4af0*/  HADD2.F32 R12, -RZ, R5.H0_H0 ;  /* 0x20000005ff0c7230 */ /* 0x001fe20000004100 */
[----:B------:R-:W-:-:S04]  /*4b00*/  PRMT R5, RZ, 0x7610, R5 ;  /* 0x00007610ff057816 */ /* 0x000fc80000000005 */
[----:B------:R-:W-:-:S04]  /*4b10*/  FMUL R12, R12, R9 ;  /* 0x000000090c0c7220 */ /* 0x000fc80000400000 */
[----:B------:R-:W-:-:S05]  /*4b20*/  FFMA R12, R113, R8, R12 ;  /* 0x00000008710c7223 */ /* 0x000fca000000000c */
[----:B------:R-:W-:-:S05]  /*4b30*/  F2FP.SATFINITE.E5M2.F32.PACK_AB_MERGE_C R13, RZ, R12, RZ ;  /* 0x0000000cff0d723e */ /* 0x000fca00048060ff */
[----:B------:R0:W-:Y:S01]  /*4b40*/  @!P4 STG.E.U8 desc[UR18][R10.64], R13 ;  /* 0x0000000d0a00c986 */ /* 0x0001e2000c101112 */
[----:B------:R-:W-:Y:S05]  /*4b50*/  @P2 BRA `(.L_x_100) ;  /* 0x0000000000042947 */ /* 0x000fea0003800000 */
[----:B------:R2:W5:Y:S02]  /*4b60*/  LDG.E.U8 R5, desc[UR18][R14.64+0x1] ;  /* 0x000001120e057981 */ /* 0x000564000c1e1100 */
.L_x_100:
[----:B------:R-:W-:Y:S05]  /*4b70*/  BSYNC B1 ;  /* 0x0000000000017941 */ /* 0x000fea0003800000 */
.L_x_99:
[----:B-----5:R-:W-:Y:S01]  /*4b80*/  LOP3.LUT R5, R5, 0xff, RZ, 0xc0, !PT ;  /* 0x000000ff05057812 */ /* 0x020fe200078ec0ff */
[----:B------:R-:W-:Y:S01]  /*4b90*/  BSSY B1, `(.L_x_101) ;  /* 0x0000013000017945 */ /* 0x000fe20003800000 */
[----:B------:R-:W-:Y:S02]  /*4ba0*/  IADD3 R35, P1, R35, 0x88, RZ ;  /* 0x0000008823237810 */ /* 0x000fe40007f3e0ff */
[----:B------:R-:W-:-:S03]  /*4bb0*/  F2FP.F16.E5M2.UNPACK_B R5, R5 ;  /* 0x00000005ff05723e */ /* 0x000fc600020004ff */
[----:B------:R-:W-:Y:S01]  /*4bc0*/  IMAD.X R24, RZ, RZ, R25, P1 ;  /* 0x000000ffff187224 */ /* 0x000fe200008e0619 */
[----:B------:R-:W-:Y:S01]  /*4bd0*/  ISETP.GE.AND P1, PT, R34, 0x89, PT ;  /* 0x000000892200780c */ /* 0x000fe20003f26270 */
[----:B------:R-:W-:Y:S02]  /*4be0*/  HADD2.F32 R12, -RZ, R5.H0_H0 ;  /* 0x20000005ff0c7230 */ /* 0x000fe40000004100 */
[----:B------:R-:W-:Y:S01]  /*4bf0*/  IMAD R24, R24, UR6, RZ ;  /* 0x0000000618187c24 */ /* 0x000fe2000f8e02ff */
[----:B------:R-:W-:Y:S01]  /*4c00*/  ISETP.LT.OR P5, PT, R33, 0x1, !P1 ;  /* 0x000000012100780c */ /* 0x000fe20004fa1670 */
[----:B------:R-:W-:-:S04]  /*4c10*/  IMAD.WIDE.U32 R26, R35, UR6, R26 ;  /* 0x00000006231a7c25 */ /* 0x000fc8000f8e001a */
[----:B------:R-:W-:Y:S01]  /*4c20*/  FMUL R5, R12, R9 ;  /* 0x000000090c057220 */ /* 0x000fe20000400000 */
[----:B------:R-:W-:-:S03]  /*4c30*/  IMAD R35, R35, UR7, R24 ;  /* 0x0000000723237c24 */ /* 0x000fc6000f8e0218 */
[----:B------:R-:W-:Y:S01]  /*4c40*/  FFMA R5, R108, R8, R5 ;  /* 0x000000086c057223 */ /* 0x000fe20000000005 */
[----:B------:R-:W-:-:S04]  /*4c50*/  IADD3 R12, P4, R26, UR10, RZ ;  /* 0x0000000a1a0c7c10 */ /* 0x000fc8000ff9e0ff */
[----:B------:R-:W-:Y:S02]  /*4c60*/  F2FP.SATFINITE.E5M2.F32.PACK_AB_MERGE_C R25, RZ, R5, RZ ;  /* 0x00000005ff19723e */ /* 0x000fe400048060ff */
[----:B0-----:R-:W-:Y:S02]  /*4c70*/  IADD3.X R13, R27, UR11, R35, P4, !PT ;  /* 0x0000000b1b0d7c10 */ /* 0x001fe4000a7fe423 */
[----:B------:R-:W-:Y:S01]  /*4c80*/  PRMT R5, RZ, 0x7610, R5 ;  /* 0x00007610ff057816 */ /* 0x000fe20000000005 */
[----:B------:R0:W-:Y:S01]  /*4c90*/  @!P2 STG.E.U8 desc[UR18][R10.64+0x1], R25 ;  /* 0x000001190a00a986 */ /* 0x0001e2000c101112 */
[----:B------:R-:W-:Y:S05]  /*4ca0*/  @P5 BRA `(.L_x_102) ;  /* 0x0000000000045947 */ /* 0x000fea0003800000 */
[----:B------:R3:W5:Y:S02]  /*4cb0*/  LDG.E.U8 R5, desc[UR18][R12.64] ;  /* 0x000000120c057981 */ /* 0x000764000c1e1100 */
.L_x_102:
[----:B------:R-:W-:Y:S05]  /*4cc0*/  BSYNC B1 ;  /* 0x0000000000017941 */ /* 0x000fea0003800000 */
.L_x_101:
        /* <DEDUP_REMOVED lines=8> */
[----:B0-----:R-:W-:-:S05]  /*4d50*/  F2FP.SATFINITE.E5M2.F32.PACK_AB_MERGE_C R25, RZ, R24, RZ ;  /* 0x00000018ff19723e */ /* 0x001fca00048060ff */
[----:B------:R0:W-:Y:S01]  /*4d60*/  @!P5 STG.E.U8 desc[UR18][R6.64], R25 ;  /* 0x000000190600d986 */ /* 0x0001e2000c101112 */
[----:B------:R-:W-:Y:S05]  /*4d70*/  @P2 BRA `(.L_x_104) ;  /* 0x0000000000042947 */ /* 0x000fea0003800000 */
[----:B------:R4:W5:Y:S02]  /*4d80*/  LDG.E.U8 R5, desc[UR18][R12.64+0x1] ;  /* 0x000001120c057981 */ /* 0x000964000c1e1100 */
.L_x_104:
[----:B------:R-:W-:Y:S05]  /*4d90*/  BSYNC B1 ;  /* 0x0000000000017941 */ /* 0x000fea0003800000 */
.L_x_103:
[----:B-----5:R-:W-:Y:S01]  /*4da0*/  LOP3.LUT R5, R5, 0xff, RZ, 0xc0, !PT ;  /* 0x000000ff05057812 */ /* 0x020fe200078ec0ff */
[----:B------:R-:W-:Y:S01]  /*4db0*/  BSSY B1, `(.L_x_105) ;  /* 0x000000b000017945 */ /* 0x000fe20003800000 */
[----:B------:R-:W-:Y:S02]  /*4dc0*/  ISETP.LT.OR P4, PT, R33, 0x9, !P0 ;  /* 0x000000092100780c */ /* 0x000fe40004781670 */
[----:B------:R-:W-:-:S05]  /*4dd0*/  F2FP.F16.E5M2.UNPACK_B R5, R5 ;  /* 0x00000005ff05723e */ /* 0x000fca00020004ff */
[----:B------:R-:W-:-:S05]  /*4de0*/  HADD2.F32 R24, -RZ, R5.H0_H0 ;  /* 0x20000005ff187230 */ /* 0x000fca0000004100 */
[----:B------:R-:W-:-:S04]  /*4df0*/  FMUL R5, R24, R9 ;  /* 0x0000000918057220 */ /* 0x000fc80000400000 */
[----:B------:R-:W-:-:S05]  /*4e00*/  FFMA R5, R106, R8, R5 ;  /* 0x000000086a057223 */ /* 0x000fca0000000005 */
[----:B0-----:R-:W-:Y:S02]  /*4e10*/  F2FP.SATFINITE.E5M2.F32.PACK_AB_MERGE_C R25, RZ, R5, RZ ;  /* 0x00000005ff19723e */ /* 0x001fe400048060ff */
[----:B------:R-:W-:-:S03]  /*4e20*/  PRMT R5, RZ, 0x7610, R5 ;  /* 0x00007610ff057816 */ /* 0x000fc60000000005 */
[----:B------:R0:W-:Y:S01]  /*4e30*/  @!P2 STG.E.U8 desc[UR18][R6.64+0x1], R25 ;  /* 0x000001190600a986 */ /* 0x0001e2000c101112 */
[----:B------:R-:W-:Y:S05]  /*4e40*/  @P4 BRA `(.L_x_106) ;  /* 0x0000000000044947 */ /* 0x000fea0003800000 */
[----:B------:R0:W5:Y:S02]  /*4e50*/  LDG.E.U8 R5, desc[UR18][R14.64+0x8] ;  /* 0x000008120e057981 */ /* 0x000164000c1e1100 */
.L_x_106:
[----:B------:R-:W-:Y:S05]  /*4e60*/  BSYNC B1 ;  /* 0x0000000000017941 */ /* 0x000fea0003800000 */
.L_x_105:
        /* <DEDUP_REMOVED lines=12> */
.L_x_108:
[----:B------:R-:W-:Y:S05]  /*4f30*/  BSYNC B1 ;  /* 0x0000000000017941 */ /* 0x000fea0003800000 */
.L_x_107:
        /* <DEDUP_REMOVED lines=12> */
.L_x_110:
[----:B------:R-:W-:Y:S05]  /*5000*/  BSYNC B1 ;  /* 0x0000000000017941 */ /* 0x000fea0003800000 */
.L_x_109:
        /* <DEDUP_REMOVED lines=12> */
.L_x_112:
[----:B------:R-:W-:Y:S05]  /*50d0*/  BSYNC B1 ;  /* 0x0000000000017941 */ /* 0x000fea0003800000 */
.L_x_111:
        /* <DEDUP_REMOVED lines=12> */
.L_x_114:
[----:B------:R-:W-:Y:S05]  /*51a0*/  BSYNC B1 ;  /* 0x0000000000017941 */ /* 0x000fea0003800000 */
.L_x_113:
        /* <DEDUP_REMOVED lines=12> */
.L_x_116:
[----:B------:R-:W-:Y:S05]  /*5270*/  BSYNC B1 ;  /* 0x0000000000017941 */ /* 0x000fea0003800000 */
.L_x_115:
        /* <DEDUP_REMOVED lines=12> */
.L_x_118:
[----:B------:R-:W-:Y:S05]  /*5340*/  BSYNC B1 ;  /* 0x0000000000017941 */ /* 0x000fea0003800000 */
.L_x_117:
        /* <DEDUP_REMOVED lines=12> */
.L_x_120:
[----:B------:R-:W-:Y:S05]  /*5410*/  BSYNC B1 ;  /* 0x0000000000017941 */ /* 0x000fea0003800000 */
.L_x_119:
        /* <DEDUP_REMOVED lines=12> */
.L_x_122:
[----:B------:R-:W-:Y:S05]  /*54e0*/  BSYNC B1 ;  /* 0x0000000000017941 */ /* 0x000fea0003800000 */
.L_x_121:
        /* <DEDUP_REMOVED lines=12> */
.L_x_124:
[----:B------:R-:W-:Y:S05]  /*55b0*/  BSYNC B1 ;  /* 0x0000000000017941 */ /* 0x000fea0003800000 */
.L_x_123:
        /* <DEDUP_REMOVED lines=12> */
.L_x_126:
[----:B------:R-:W-:Y:S05]  /*5680*/  BSYNC B1 ;  /* 0x0000000000017941 */ /* 0x000fea0003800000 */
.L_x_125:
        /* <DEDUP_REMOVED lines=12> */
.L_x_128:
[----:B------:R-:W-:Y:S05]  /*5750*/  BSYNC B1 ;  /* 0x0000000000017941 */ /* 0x000fea0003800000 */
.L_x_127:
        /* <DEDUP_REMOVED lines=12> */
.L_x_130:
[----:B------:R-:W-:Y:S05]  /*5820*/  BSYNC B1 ;  /* 0x0000000000017941 */ /* 0x000fea0003800000 */
.L_x_129:
        /* <DEDUP_REMOVED lines=12> */
.L_x_132:
[----:B------:R-:W-:Y:S05]  /*58f0*/  BSYNC B1 ;  /* 0x0000000000017941 */ /* 0x000fea0003800000 */
.L_x_131:
        /* <DEDUP_REMOVED lines=12> */
.L_x_134:
[----:B------:R-:W-:Y:S05]  /*59c0*/  BSYNC B1 ;  /* 0x0000000000017941 */ /* 0x000fea0003800000 */
.L_x_133:
        /* <DEDUP_REMOVED lines=12> */
.L_x_136:
[----:B------:R-:W-:Y:S05]  /*5a90*/  BSYNC B1 ;  /* 0x0000000000017941 */ /* 0x000fea0003800000 */
.L_x_135:
        /* <DEDUP_REMOVED lines=12> */
.L_x_138:
[----:B------:R-:W-:Y:S05]  /*5b60*/  BSYNC B1 ;  /* 0x0000000000017941 */ /* 0x000fea0003800000 */
.L_x_137:
        /* <DEDUP_REMOVED lines=12> */
.L_x_140:
[----:B------:R-:W-:Y:S05]  /*5c30*/  BSYNC B1 ;  /* 0x0000000000017941 */ /* 0x000fea0003800000 */
.L_x_139:
        /* <DEDUP_REMOVED lines=12> */
.L_x_142:
[----:B------:R-:W-:Y:S05]  /*5d00*/  BSYNC B1 ;  /* 0x0000000000017941 */ /* 0x000fea0003800000 */
.L_x_141:
        /* <DEDUP_REMOVED lines=12> */
.L_x_144:
[----:B------:R-:W-:Y:S05]  /*5dd0*/  BSYNC B1 ;  /* 0x0000000000017941 */ /* 0x000fea0003800000 */
.L_x_143:
        /* <DEDUP_REMOVED lines=12> */
.L_x_146:
[----:B------:R-:W-:Y:S05]  /*5ea0*/  BSYNC B1 ;  /* 0x0000000000017941 */ /* 0x000fea0003800000 */
.L_x_145:
        /* <DEDUP_REMOVED lines=12> */
.L_x_148:
[----:B------:R-:W-:Y:S05]  /*5f70*/  BSYNC B1 ;  /* 0x0000000000017941 */ /* 0x000fea0003800000 */
.L_x_147:
        /* <DEDUP_REMOVED lines=12> */
.L_x_150:
[----:B------:R-:W-:Y:S05]  /*6040*/  BSYNC B1 ;  /* 0x0000000000017941 */ /* 0x000fea0003800000 */
.L_x_149:
        /* <DEDUP_REMOVED lines=12> */
.L_x_152:
[----:B------:R-:W-:Y:S05]  /*6110*/  BSYNC B1 ;  /* 0x0000000000017941 */ /* 0x000fea0003800000 */
.L_x_151:
        /* <DEDUP_REMOVED lines=12> */
.L_x_154:
[----:B------:R-:W-:Y:S05]  /*61e0*/  BSYNC B1 ;  /* 0x0000000000017941 */ /* 0x000fea0003800000 */
.L_x_153:
        /* <DEDUP_REMOVED lines=12> */
.L_x_156:
[----:B------:R-:W-:Y:S05]  /*62b0*/  BSYNC B1 ;  /* 0x0000000000017941 */ /* 0x000fea0003800000 */
.L_x_155:
[----:B-----5:R-:W-:Y:S01]  /*62c0*/  LOP3.LUT R5, R5, 0xff, RZ, 0xc0, !PT ;  /* 0x000000ff05057812 */ /* 0x020fe200078ec0ff */
[----:B------:R-:W-:Y:S01]  /*62d0*/  BSSY B1, `(.L_x_157) ;  /* 0x000000b000017945 */ /* 0x000fe20003800000 */
[----:B------:R-:W-:Y:S02]  /*62e0*/  ISETP.LT.OR P2, PT, R33, 0x39, !P1 ;  /* 0x000000392100780c */ /* 0x000fe40004f41670 */
[----:B------:R-:W-:-:S05]  /*62f0*/  F2FP.F16.E5M2.UNPACK_B R5, R5 ;  /* 0x00000005ff05723e */ /* 0x000fca00020004ff */
[----:B012---:R-:W-:-:S05]  /*6300*/  HADD2.F32 R14, -RZ, R5.H0_H0 ;  /* 0x20000005ff0e7230 */ /* 0x007fca0000004100 */
[----:B------:R-:W-:-:S04]  /*6310*/  FMUL R5, R14, R9 ;  /* 0x000000090e057220 */ /* 0x000fc80000400000 */
[----:B------:R-:W-:-:S05]  /*6320*/  FFMA R5, R16, R8, R5 ;  /* 0x0000000810057223 */ /* 0x000fca0000000005 */
[----:B------:R-:W-:Y:S02]  /*6330*/  F2FP.SATFINITE.E5M2.F32.PACK_AB_MERGE_C R15, RZ, R5, RZ ;  /* 0x00000005ff0f723e */ /* 0x000fe400048060ff */
[----:B------:R-:W-:-:S03]  /*6340*/  PRMT R5, RZ, 0x7610, R5 ;  /* 0x00007610ff057816 */ /* 0x000fc60000000005 */
[----:B------:R0:W-:Y:S01]  /*6350*/  @!P0 STG.E.U8 desc[UR18][R10.64+0x39], R15 ;  /* 0x0000390f0a008986 */ /* 0x0001e2000c101112 */
[----:B------:R-:W-:Y:S05]  /*6360*/  @P2 BRA `(.L_x_158) ;  /* 0x0000000000042947 */ /* 0x000fea0003800000 */
[----:B------:R1:W5:Y:S02]  /*6370*/  LDG.E.U8 R5, desc[UR18][R12.64+0x38] ;  /* 0x000038120c057981 */ /* 0x000364000c1e1100 */
.L_x_158:
[----:B------:R-:W-:Y:S05]  /*6380*/  BSYNC B1 ;  /* 0x0000000000017941 */ /* 0x000fea0003800000 */
.L_x_157:
        /* <DEDUP_REMOVED lines=12> */
.L_x_160:
[----:B------:R-:W-:Y:S05]  /*6450*/  BSYNC B1 ;  /* 0x0000000000017941 */ /* 0x000fea0003800000 */
.L_x_159:
[----:B------:R-:W-:Y:S05]  /*6460*/  @P1 BRA `(.L_x_161) ;  /* 0x0000001000301947 */ /* 0x000fea0003800000 */
[----:B-----5:R-:W-:-:S04]  /*6470*/  LOP3.LUT R5, R5, 0xff, RZ, 0xc0, !PT ;  /* 0x000000ff05057812 */ /* 0x020fc800078ec0ff */
[----:B------:R-:W-:-:S05]  /*6480*/  F2FP.F16.E5M2.UNPACK_B R5, R5 ;  /* 0x00000005ff05723e */ /* 0x000fca00020004ff */
[----:B------:R-:W-:-:S05]  /*6490*/  HADD2.F32 R10, -RZ, R5.H0_H0 ;  /* 0x20000005ff0a7230 */ /* 0x000fca0000004100 */
[----:B------:R-:W-:-:S04]  /*64a0*/  FMUL R5, R10, R9 ;  /* 0x000000090a057220 */ /* 0x000fc80000400000 */
[----:B------:R-:W-:-:S05]  /*64b0*/  FFMA R5, R18, R8, R5 ;  /* 0x0000000812057223 */ /* 0x000fca0000000005 */
[----:B------:R-:W-:-:S05]  /*64c0*/  F2FP.SATFINITE.E5M2.F32.PACK_AB_MERGE_C R5, RZ, R5, RZ ;  /* 0x00000005ff05723e */ /* 0x000fca00048060ff */
[----:B------:R0:W-:Y:S01]  /*64d0*/  STG.E.U8 desc[UR18][R6.64+0x39], R5 ;  /* 0x0000390506007986 */ /* 0x0001e2000c101112 */
[----:B------:R-:W-:Y:S05]  /*64e0*/  BRA `(.L_x_161) ;  /* 0x0000001000107947 */ /* 0x000fea0003800000 */
.L_x_32:
[C---:B------:R-:W-:Y:S01]  /*64f0*/  ISETP.GE.AND P0, PT, R34.reuse, 0x1, PT ;  /* 0x000000012200780c */ /* 0x040fe20003f06270 */
[-C--:B--2---:R-:W-:Y:S01]  /*6500*/  FMUL R145, R145, R8.reuse ;  /* 0x0000000891917220 */ /* 0x084fe20000400000 */
[----:B------:R-:W-:Y:S01]  /*6510*/  ISETP.GE.AND P2, PT, R34, 0x9, PT ;  /* 0x000000092200780c */ /* 0x000fe20003f46270 */
[-C--:B------:R-:W-:Y:S01]  /*6520*/  FMUL R140, R140, R8.reuse ;  /* 0x000000088c8c7220 */ /* 0x080fe20000400000 */
[----:B------:R-:W-:Y:S01]  /*6530*/  ISETP.LT.OR P1, PT, R33, 0x1, !P0 ;  /* 0x000000012100780c */ /* 0x000fe20004721670 */
[-C--:B------:R-:W-:Y:S01]  /*6540*/  FMUL R143, R143, R8.reuse ;  /* 0x000000088f8f7220 */ /* 0x080fe20000400000 */
[----:B------:R-:W-:Y:S01]  /*6550*/  F2FP.SATFINITE.E5M2.F32.PACK_AB_MERGE_C R145, RZ, R145, RZ ;  /* 0x00000091ff91723e */ /* 0x000fe200048060ff */
[-C--:B------:R-:W-:Y:S01]  /*6560*/  FMUL R138, R138, R8.reuse ;  /* 0x000000088a8a7220 */ /* 0x080fe20000400000 */
[----:B------:R-:W-:Y:S01]  /*6570*/  ISETP.LT.OR P4, PT, R33, 0x2, !P0 ;  /* 0x000000022100780c */ /* 0x000fe20004781670 */
[-C--:B------:R-:W-:Y:S01]  /*6580*/  FMUL R141, R141, R8.reuse ;  /* 0x000000088d8d7220 */ /* 0x080fe20000400000 */
[C---:B------:R-:W-:Y:S01]  /*6590*/  ISETP.LT.OR P5, PT, R33.reuse, 0x1, !P2 ;  /* 0x000000012100780c */ /* 0x040fe200057a1670 */
[-C--:B------:R-:W-:Y:S01]  /*65a0*/  FMUL R136, R136, R8.reuse ;  /* 0x0000000888887220 */ /* 0x080fe20000400000 */
[----:B------:R-:W-:Y:S01]  /*65b0*/  ISETP.LT.OR P6, PT, R33, 0x2, !P2 ;  /* 0x000000022100780c */ /* 0x000fe200057c1670 */
[----:B------:R-:W-:Y:S01]  /*65c0*/  FMUL R139, R139, R8 ;  /* 0x000000088b8b7220 */ /* 0x000fe20000400000 */
[----:B------:R-:W-:Y:S01]  /*65d0*/  F2FP.SATFINITE.E5M2.F32.PACK_AB_MERGE_C R5, RZ, R140, RZ ;  /* 0x0000008cff05723e */ /* 0x000fe200048060ff */
[-C--:B------:R-:W-:Y:S01]  /*65e0*/  FMUL R134, R134, R8.reuse ;  /* 0x0000000886867220 */ /* 0x080fe20000400000 */
[----:B------:R-:W-:Y:S01]  /*65f0*/  F2FP.SATFINITE.E5M2.F32.PACK_AB_MERGE_C R143, RZ, R143, RZ ;  /* 0x0000008fff8f723e */ /* 0x000fe200048060ff */
[----:B------:R-:W-:Y:S01]  /*6600*/  @!P1 STG.E.U8 desc[UR18][R14.64], R145 ;  /* 0x000000910e009986 */ /* 0x000fe2000c101112 */
[----:B------:R-:W-:Y:S01]  /*6610*/  ISETP.LT.OR P1, PT, R33, 0x9, !P0 ;  /* 0x000000092100780c */ /* 0x000fe20004721670 */
[----:B------:R-:W-:Y:S01]  /*6620*/  FMUL R137, R137, R8 ;  /* 0x0000000889897220 */ /* 0x000fe20000400000 */
[----:B------:R-:W-:Y:S01]  /*6630*/  F2FP.SATFINITE.E5M2.F32.PACK_AB_MERGE_C R25, RZ, R138, RZ ;  /* 0x0000008aff19723e */ /* 0x000fe200048060ff */
[----:B------:R0:W-:Y:S01]  /*6640*/  @!P4 STG.E.U8 desc[UR18][R14.64+0x1], R5 ;  /* 0x000001050e00c986 */ /* 0x0001e2000c101112 */
[----:B------:R-:W-:Y:S01]  /*6650*/  F2FP.SATFINITE.E5M2.F32.PACK_AB_MERGE_C R141, RZ, R141, RZ ;  /* 0x0000008dff8d723e */ /* 0x000fe200048060ff */
[-C--:B------:R-:W-:Y:S01]  /*6660*/  FMUL R132, R132, R8.reuse ;  /* 0x0000000884847220 */ /* 0x080fe20000400000 */
[C---:B------:R-:W-:Y:S01]  /*6670*/  ISETP.LT.OR P4, PT, R33.reuse, 0xa, !P0 ;  /* 0x0000000a2100780c */ /* 0x040fe20004781670 */
[----:B------:R-:W-:Y:S01]  /*6680*/  @!P5 STG.E.U8 desc[UR18][R12.64], R143 ;  /* 0x0000008f0c00d986 */ /* 0x000fe2000c101112 */
[----:B------:R-:W-:Y:S01]  /*6690*/  ISETP.LT.OR P5, PT, R33, 0x9, !P2 ;  /* 0x000000092100780c */ /* 0x000fe200057a1670 */
[-C--:B------:R-:W-:Y:S01]  /*66a0*/  FMUL R135, R135, R8.reuse ;  /* 0x0000000887877220 */ /* 0x080fe20000400000 */
[----:B------:R-:W-:Y:S01]  /*66b0*/  F2FP.SATFINITE.E5M2.F32.PACK_AB_MERGE_C R139, RZ, R139, RZ ;  /* 0x0000008bff8b723e */ /* 0x000fe200048060ff */
[----:B------:R1:W-:Y:S01]  /*66c0*/  @!P6 STG.E.U8 desc[UR18][R12.64+0x1], R25 ;  /* 0x000001190c00e986 */ /* 0x0003e2000c101112 */
[C---:B------:R-:W-:Y:S01]  /*66d0*/  ISETP.LT.OR P6, PT, R33.reuse, 0xa, !P2 ;  /* 0x0000000a2100780c */ /* 0x040fe200057c1670 */
[-C--:B------:R-:W-:Y:S01]  /*66e0*/  FMUL R130, R130, R8.reuse ;  /* 0x0000000882827220 */ /* 0x080fe20000400000 */
[----:B------:R-:W-:Y:S01]  /*66f0*/  F2FP.SATFINITE.E5M2.F32.PACK_AB_MERGE_C R137, RZ, R137, RZ ;  /* 0x00000089ff89723e */ /* 0x000fe200048060ff */
[----:B------:R-:W-:Y:S01]  /*6700*/  @!P1 STG.E.U8 desc[UR18][R14.64+0x8], R141 ;  /* 0x0000088d0e009986 */ /* 0x000fe2000c101112 */
[----:B------:R-:W-:Y:S01]  /*6710*/  ISETP.LT.OR P1, PT, R33, 0x11, !P0 ;  /* 0x000000112100780c */ /* 0x000fe20004721670 */
[----:B------:R-:W-:Y:S01]  /*6720*/  FMUL R133, R133, R8 ;  /* 0x0000000885857220 */ /* 0x000fe20000400000 */
[----:B0-----:R-:W-:Y:S01]  /*6730*/  F2FP.SATFINITE.E5M2.F32.PACK_AB_MERGE_C R5, RZ, R136, RZ ;  /* 0x00000088ff05723e */ /* 0x001fe200048060ff */
[-C--:B------:R-:W-:Y:S01]  /*6740*/  FMUL R128, R128, R8.reuse ;  /* 0x0000000880807220 */ /* 0x080fe20000400000 */
[----:B------:R-:W-:Y:S01]  /*6750*/  F2FP.SATFINITE.E5M2.F32.PACK_AB_MERGE_C R135, RZ, R135, RZ ;  /* 0x00000087ff87723e */ /* 0x000fe200048060ff */
[----:B------:R-:W-:Y:S01]  /*6760*/  FMUL R131, R131, R8 ;  /* 0x0000000883837220 */ /* 0x000fe20000400000 */
[----:B------:R-:W-:Y:S01]  /*6770*/  F2FP.SATFINITE.E5M2.F32.PACK_AB_MERGE_C R133, RZ, R133, RZ ;  /* 0x00000085ff85723e */ /* 0x000fe200048060ff */
[----:B------:R0:W-:Y:S01]  /*6780*/  @!P4 STG.E.U8 desc[UR18][R14.64+0x9], R5 ;  /* 0x000009050e00c986 */ /* 0x0001e2000c101112 */
[----:B-1----:R-:W-:Y:S01]  /*6790*/  F2FP.SATFINITE.E5M2.F32.PACK_AB_MERGE_C R25, RZ, R134, RZ ;  /* 0x00000086ff19723e */ /* 0x002fe200048060ff */
        /* <DEDUP_REMOVED lines=15> */
[-C--:B------:R-:W-:Y:S01]  /*6890*/  FMUL R125, R125, R8.reuse ;  /* 0x000000087d7d7220 */ /* 0x080fe20000400000 */
[----:B------:R-:W-:Y:S01]  /*68a0*/  FMUL R120, R120, R8 ;  /* 0x0000000878787220 */ /* 0x000fe20000400000 */
[----:B------:R-:W-:Y:S01]  /*68b0*/  F2FP.SATFINITE.E5M2.F32.PACK_AB_MERGE_C R127, RZ, R127, RZ ;  /* 0x0000007fff7f723e */ /* 0x000fe200048060ff */
[----:B------:R0:W-:Y:S01]  /*68c0*/  @!P4 STG.E.U8 desc[UR18][R14.64+0x11], R5 ;  /* 0x000011050e00c986 */ /* 0x0001e2000c101112 */
[----:B-1----:R-:W-:Y:S01]  /*68d0*/  F2FP.SATFINITE.E5M2.F32.PACK_AB_MERGE_C R25, RZ, R130, RZ ;  /* 0x00000082ff19723e */ /* 0x002fe200048060ff */
[-C--:B------:R-:W-:Y:S01]  /*68e0*/  FMUL R123, R123, R8.reuse ;  /* 0x000000087b7b7220 */ /* 0x080fe20000400000 */
[C---:B------:R-:W-:Y:S01]  /*68f0*/  ISETP.LT.OR P4, PT, R33.reuse, 0x1a, !P0 ;  /* 0x0000001a2100780c */ /* 0x040fe20004781670 */
[----:B------:R-:W-:Y:S01]  /*6900*/  @!P5 STG.E.U8 desc[UR18][R12.64+0x10], R135 ;  /* 0x000010870c00d986 */ /* 0x000fe2000c101112 */
[C---:B------:R-:W-:Y:S01]  /*6910*/  ISETP.LT.OR P5, PT, R33.reuse, 0x19, !P2 ;  /* 0x000000192100780c */ /* 0x040fe200057a1670 */
[-C--:B------:R-:W-:Y:S01]  /*6920*/  FMUL R118, R118, R8.reuse ;  /* 0x0000000876767220 */ /* 0x080fe20000400000 */
[----:B------:R-:W-:Y:S01]  /*6930*/  F2FP.SATFINITE.E5M2.F32.PACK_AB_MERGE_C R125, RZ, R125, RZ ;  /* 0x0000007dff7d723e */ /* 0x000fe200048060ff */
[----:B------:R1:W-:Y:S01]  /*6940*/  @!P6 STG.E.U8 desc[UR18][R12.64+0x11], R25 ;  /* 0x000011190c00e986 */ /* 0x0003e2000c101112 */
[----:B------:R-:W-:Y:S01]  /*6950*/  ISETP.LT.OR P6, PT, R33, 0x1a, !P2 ;  /* 0x0000001a2100780c */ /* 0x000fe200057c1670 */
        /* <DEDUP_REMOVED lines=8> */
[-C--:B------:R-:W-:Y:S01]  /*69e0*/  FMUL R114, R114, R8.reuse ;  /* 0x0000000872727220 */ /* 0x080fe20000400000 */
[----:B------:R-:W-:Y:S01]  /*69f0*/  FMUL R112, R112, R8 ;  /* 0x0000000870707220 */ /* 0x000fe20000400000 */
[----:B-1----:R-:W-:Y:S01]  /*6a00*/  F2FP.SATFINITE.E5M2.F32.PACK_AB_MERGE_C R25, RZ, R126, RZ ;  /* 0x0000007eff19723e */ /* 0x002fe200048060ff */
[----:B------:R0:W-:Y:S01]  /*6a10*/  @!P4 STG.E.U8 desc[UR18][R14.64+0x19], R5 ;  /* 0x000019050e00c986 */ /* 0x0001e2000c101112 */
[----:B------:R-:W-:Y:S01]  /*6a20*/  ISETP.LT.OR P4, PT, R33, 0x22, !P0 ;  /* 0x000000222100780c */ /* 0x000fe20004781670 */
[-C--:B------:R-:W-:Y:S01]  /*6a30*/  FMUL R117, R117, R8.reuse ;  /* 0x0000000875757220 */ /* 0x080fe20000400000 */
[----:B------:R-:W-:Y:S01]  /*6a40*/  F2FP.SATFINITE.E5M2.F32.PACK_AB_MERGE_C R119, RZ, R119, RZ ;  /* 0x00000077ff77723e */ /* 0x000fe200048060ff */
[----:B------:R-:W-:Y:S01]  /*6a50*/  @!P5 STG.E.U8 desc[UR18][R12.64+0x18], R131 ;  /* 0x000018830c00d986 */ /* 0x000fe2000c101112 */
[----:B------:R-:W-:Y:S01]  /*6a60*/  ISETP.LT.OR P5, PT, R33, 0x21, !P2 ;  /* 0x000000212100780c */ /* 0x000fe200057a1670 */
[----:B------:R-:W-:Y:S01]  /*6a70*/  FMUL R115, R115, R8 ;  /* 0x0000000873737220 */ /* 0x000fe20000400000 */
[----:B------:R-:W-:Y:S01]  /*6a80*/  F2FP.SATFINITE.E5M2.F32.PACK_AB_MERGE_C R27, RZ, R112, RZ ;  /* 0x00000070ff1b723e */ /* 0x000fe200048060ff */
[----:B------:R1:W-:Y:S01]  /*6a90*/  @!P6 STG.E.U8 desc[UR18][R12.64+0x19], R25 ;  /* 0x000019190c00e986 */ /* 0x0003e2000c101112 */
[----:B------:R-:W-:Y:S01]  /*6aa0*/  ISETP.LT.OR P6, PT, R33, 0x22, !P2 ;  /* 0x000000222100780c */ /* 0x000fe200057c1670 */
[-C--:B------:R-:W-:Y:S01]  /*6ab0*/  FMUL R110, R110, R8.reuse ;  /* 0x000000086e6e7220 */ /* 0x080fe20000400000 */
[-C--:B------:R-:W-:Y:S01]  /*6ac0*/  FMUL R113, R113, R8.reuse ;  /* 0x0000000871717220 */ /* 0x080fe20000400000 */
        /* <DEDUP_REMOVED lines=39> */
[-C--:B------:R-:W-:Y:S01]  /*6d40*/  FMUL R101, R101, R8.reuse ;  /* 0x0000000865657220 */ /* 0x080fe20000400000 */
[----:B------:R-:W-:Y:S01]  /*6d50*/  @!P1 STG.E.U8 desc[UR18][R14.64+0x30], R121 ;  /* 0x000030790e009986 */ /* 0x000fe2000c101112 */
[----:B------:R-:W-:Y:S01]  /*6d60*/  ISETP.LT.OR P1, PT, R33, 0x39, !P0 ;  /* 0x000000392100780c */ /* 0x000fe20004721670 */
[-C--:B------:R-:W-:Y:S01]  /*6d70*/  FMUL R99, R99, R8.reuse ;  /* 0x0000000863637220 */ /* 0x080fe20000400000 */
[----:B------:R-:W-:Y:S01]  /*6d80*/  ISETP.LT.OR P0, PT, R33, 0x3a, !P0 ;  /* 0x0000003a2100780c */ /* 0x000fe20004701670 */
[----:B------:R-:W-:Y:S01]  /*6d90*/  FMUL R94, R94, R8 ;  /* 0x000000085e5e7220 */ /* 0x000fe20000400000 */
[----:B0-----:R-:W-:Y:S01]  /*6da0*/  F2FP.SATFINITE.E5M2.F32.PACK_AB_MERGE_C R5, RZ, R116, RZ ;  /* 0x00000074ff05723e */ /* 0x001fe200048060ff */
[-C--:B------:R-:W-:Y:S01]  /*6db0*/  FMUL R92, R92, R8.reuse ;  /* 0x000000085c5c7220 */ /* 0x080fe20000400000 */
[----:B------:R-:W-:Y:S01]  /*6dc0*/  F2FP.SATFINITE.E5M2.F32.PACK_AB_MERGE_C R103, RZ, R103, RZ ;  /* 0x00000067ff67723e */ /* 0x000fe200048060ff */
[----:B------:R-:W-:Y:S01]  /*6dd0*/  FMUL R95, R95, R8 ;  /* 0x000000085f5f7220 */ /* 0x000fe20000400000 */
[----:B-1----:R-:W-:Y:S01]  /*6de0*/  F2FP.SATFINITE.E5M2.F32.PACK_AB_MERGE_C R25, RZ, R114, RZ ;  /* 0x00000072ff19723e */ /* 0x002fe200048060ff */
[----:B------:R0:W-:Y:S01]  /*6df0*/  @!P4 STG.E.U8 desc[UR18][R14.64+0x31], R5 ;  /* 0x000031050e00c986 */ /* 0x0001e2000c101112 */
[----:B------:R-:W-:Y:S01]  /*6e00*/  ISETP.LT.OR P4, PT, R33, 0x39, !P2 ;  /* 0x000000392100780c */ /* 0x000fe20005781670 */
[-C--:B------:R-:W-:Y:S01]  /*6e10*/  FMUL R97, R97, R8.reuse ;  /* 0x0000000861617220 */ /* 0x080fe20000400000 */
[----:B------:R-:W-:Y:S01]  /*6e20*/  ISETP.LT.OR P2, PT, R33, 0x3a, !P2 ;  /* 0x0000003a2100780c */ /* 0x000fe20005741670 */
[----:B------:R-:W-:Y:S01]  /*6e30*/  @!P5 STG.E.U8 desc[UR18][R12.64+0x30], R119 ;  /* 0x000030770c00d986 */ /* 0x000fe2000c101112 */
[----:B------:R-:W-:Y:S01]  /*6e40*/  F2FP.SATFINITE.E5M2.F32.PACK_AB_MERGE_C R101, RZ, R101, RZ ;  /* 0x00000065ff65723e */ /* 0x000fe200048060ff */
[-C--:B------:R-:W-:Y:S01]  /*6e50*/  FMUL R90, R90, R8.reuse ;  /* 0x000000085a5a7220 */ /* 0x080fe20000400000 */
[----:B------:R-:W-:Y:S01]  /*6e60*/  F2FP.SATFINITE.E5M2.F32.PACK_AB_MERGE_C R99, RZ, R99, RZ ;  /* 0x00000063ff63723e */ /* 0x000fe200048060ff */
[----:B------:R-:W-:Y:S01]  /*6e70*/  @!P6 STG.E.U8 desc[UR18][R12.64+0x31], R25 ;  /* 0x000031190c00e986 */ /* 0x000fe2000c101112 */
[----:B------:R-:W-:Y:S01]  /*6e80*/  F2FP.SATFINITE.E5M2.F32.PACK_AB_MERGE_C R95, RZ, R95, RZ ;  /* 0x0000005fff5f723e */ /* 0x000fe200048060ff */
[-C--:B------:R-:W-:Y:S01]  /*6e90*/  FMUL R22, R22, R8.reuse ;  /* 0x0000000816167220 */ /* 0x080fe20000400000 */
[-C--:B------:R-:W-:Y:S01]  /*6ea0*/  FMUL R93, R93, R8.reuse ;  /* 0x000000085d5d7220 */ /* 0x080fe20000400000 */
[----:B------:R-:W-:Y:S01]  /*6eb0*/  @!P0 STG.E.U8 desc[UR18][R14.64+0x39], R27 ;  /* 0x0000391b0e008986 */ /* 0x000fe2000c101112 */
[----:B------:R-:W-:Y:S01]  /*6ec0*/  ISETP.GE.AND P0, PT, R34, 0x81, PT ;  /* 0x000000812200780c */ /* 0x000fe20003f06270 */
[----:B------:R-:W-:Y:S01]  /*6ed0*/  FMUL R91, R91, R8 ;  /* 0x000000085b5b7220 */ /* 0x000fe20000400000 */
[----:B0-----:R-:W-:Y:S01]  /*6ee0*/  F2FP.SATFINITE.E5M2.F32.PACK_AB_MERGE_C R5, RZ, R110, RZ ;  /* 0x0000006eff05723e */ /* 0x001fe200048060ff */
[----:B------:R0:W-:Y:S01]  /*6ef0*/  @!P1 STG.E.U8 desc[UR18][R14.64+0x38], R117 ;  /* 0x000038750e009986 */ /* 0x0001e2000c101112 */
[C---:B------:R-:W-:Y:S01]  /*6f00*/  ISETP.LT.OR P6, PT, R33.reuse, 0x1, !P0 ;  /* 0x000000012100780c */ /* 0x040fe200047c1670 */
[-C--:B------:R-:W-:Y:S01]  /*6f10*/  FMUL R88, R88, R8.reuse ;  /* 0x0000000858587220 */ /* 0x080fe20000400000 */
[----:B------:R-:W-:Y:S01]  /*6f20*/  ISETP.LT.OR P5, PT, R33, 0x2, !P0 ;  /* 0x000000022100780c */ /* 0x000fe200047a1670 */
[----:B------:R-:W-:Y:S01]  /*6f30*/  @!P4 STG.E.U8 desc[UR18][R12.64+0x38], R115 ;  /* 0x000038730c00c986 */ /* 0x000fe2000c101112 */
[----:B------:R-:W-:Y:S01]  /*6f40*/  ISETP.GE.AND P1, PT, R34, 0x89, PT ;  /* 0x000000892200780c */ /* 0x000fe20003f26270 */
[-C--:B------:R-:W-:Y:S01]  /*6f50*/  FMUL R21, R21, R8.reuse ;  /* 0x0000000815157220 */ /* 0x080fe20000400000 */
[----:B------:R-:W-:Y:S01]  /*6f60*/  F2FP.SATFINITE.E5M2.F32.PACK_AB_MERGE_C R97, RZ, R97, RZ ;  /* 0x00000061ff61723e */ /* 0x000fe200048060ff */
[----:B------:R1:W-:Y:S01]  /*6f70*/  @!P2 STG.E.U8 desc[UR18][R12.64+0x39], R5 ;  /* 0x000039050c00a986 */ /* 0x0003e2000c101112 */
[----:B------:R-:W-:Y:S01]  /*6f80*/  ISETP.LT.OR P4, PT, R33, 0x1, !P1 ;  /* 0x000000012100780c */ /* 0x000fe20004f81670 */
[-C--:B------:R-:W-:Y:S01]  /*6f90*/  FMUL R89, R89, R8.reuse ;  /* 0x0000000859597220 */ /* 0x080fe20000400000 */
[----:B------:R-:W-:Y:S01]  /*6fa0*/  ISETP.LT.OR P2, PT, R33, 0xa, !P0 ;  /* 0x0000000a2100780c */ /* 0x000fe20004741670 */
[----:B------:R-:W-:Y:S01]  /*6fb0*/  FMUL R23, R23, R8 ;  /* 0x0000000817177220 */ /* 0x000fe20000400000 */
[----:B0-----:R-:W-:Y:S01]  /*6fc0*/  F2FP.SATFINITE.E5M2.F32.PACK_AB_MERGE_C R15, RZ, R108, RZ ;  /* 0x0000006cff0f723e */ /* 0x001fe200048060ff */
[----:B------:R-:W-:Y:S01]  /*6fd0*/  @!P6 STG.E.U8 desc[UR18][R10.64], R113 ;  /* 0x000000710a00e986 */ /* 0x000fe2000c101112 */
[C---:B------:R-:W-:Y:S01]  /*6fe0*/  ISETP.LT.OR P6, PT, R33.reuse, 0x2, !P1 ;  /* 0x000000022100780c */ /* 0x040fe20004fc1670 */
[-C--:B------:R-:W-:Y:S01]  /*6ff0*/  FMUL R20, R20, R8.reuse ;  /* 0x0000000814147220 */ /* 0x080fe20000400000 */
[----:B------:R-:W-:Y:S01]  /*7000*/  F2FP.SATFINITE.E5M2.F32.PACK_AB_MERGE_C R93, RZ, R93, RZ ;  /* 0x0000005dff5d723e */ /* 0x000fe200048060ff */
[----:B------:R-:W-:Y:S01]  /*7010*/  @!P5 STG.E.U8 desc[UR18][R10.64+0x1], R15 ;  /* 0x0000010f0a00d986 */ /* 0x000fe2000c101112 */
[----:B------:R-:W-:Y:S01]  /*7020*/  ISETP.LT.OR P5, PT, R33, 0x9, !P0 ;  /* 0x000000092100780c */ /* 0x000fe200047a1670 */
[----:B------:R-:W-:Y:S01]  /*7030*/  FMUL R17, R17, R8 ;  /* 0x0000000811117220 */ /* 0x000fe20000400000 */
[----:B-1----:R-:W-:Y:S01]  /*7040*/  F2FP.SATFINITE.E5M2.F32.PACK_AB_MERGE_C R5, RZ, R106, RZ ;  /* 0x0000006aff05723e */ /* 0x002fe200048060ff */
[----:B------:R-:W-:Y:S01]  /*7050*/  @!P4 STG.E.U8 desc[UR18][R6.64], R111 ;  /* 0x0000006f0600c986 */ /* 0x000fe2000c101112 */
[----:B------:R-:W-:Y:S01]  /*7060*/  F2FP.SATFINITE.E5M2.F32.PACK_AB_MERGE_C R13, RZ, R104, RZ ;  /* 0x00000068ff0d723e */ /* 0x000fe200048060ff */
[-C--:B------:R-:W-:Y:S01]  /*7070*/  FMUL R16, R16, R8.reuse ;  /* 0x0000000810107220 */ /* 0x080fe20000400000 */
[----:B------:R-:W-:Y:S01]  /*7080*/  ISETP.LT.OR P4, PT, R33, 0x9, !P1 ;  /* 0x000000092100780c */ /* 0x000fe20004f81670 */
[-C--:B------:R-:W-:Y:S01]  /*7090*/  FMUL R19, R19, R8.reuse ;  /* 0x0000000813137220 */ /* 0x080fe20000400000 */
[----:B------:R-:W-:Y:S01]  /*70a0*/  F2FP.SATFINITE.E5M2.F32.PACK_AB_MERGE_C R91, RZ, R91, RZ ;  /* 0x0000005bff5b723e */ /* 0x000fe200048060ff */
[----:B------:R0:W-:Y:S01]  /*70b0*/  @!P6 STG.E.U8 desc[UR18][R6.64+0x1], R5 ;  /* 0x000001050600e986 */ /* 0x0001e2000c101112 */
[C---:B------:R-:W-:Y:S01]  /*70c0*/  ISETP.LT.OR P6, PT, R33.reuse, 0xa, !P1 ;  /* 0x0000000a2100780c */ /* 0x040fe20004fc1670 */
[----:B------:R-:W-:Y:S01]  /*70d0*/  FMUL R18, R18, R8 ;  /* 0x0000000812127220 */ /* 0x000fe20000400000 */
[----:B------:R-:W-:Y:S01]  /*70e0*/  F2FP.SATFINITE.E5M2.F32.PACK_AB_MERGE_C R21, RZ, R21, RZ ;  /* 0x00000015ff15723e */ /* 0x000fe200048060ff */
[----:B------:R1:W-:Y:S01]  /*70f0*/  @!P2 STG.E.U8 desc[UR18][R10.64+0x9], R13 ;  /* 0x0000090d0a00a986 */ /* 0x0003e2000c101112 */
[----:B------:R-:W-:-:S02]  /*7100*/  ISETP.LT.OR P2, PT, R33, 0x12, !P0 ;  /* 0x000000122100780c */ /* 0x000fc40004741670 */
[----:B------:R-:W-:Y:S01]  /*7110*/  F2FP.SATFINITE.E5M2.F32.PACK_AB_MERGE_C R89, RZ, R89, RZ ;  /* 0x00000059ff59723e */ /* 0x000fe200048060ff */
[----:B------:R-:W-:Y:S01]  /*7120*/  @!P5 STG.E.U8 desc[UR18][R10.64+0x8], R107 ;  /* 0x0000086b0a00d986 */ /* 0x000fe2000c101112 */
[C---:B------:R-:W-:Y:S02]  /*7130*/  ISETP.LT.OR P5, PT, R33.reuse, 0x11, !P0 ;  /* 0x000000112100780c */ /* 0x040fe400047a1670 */
[----:B------:R-:W-:Y:S01]  /*7140*/  F2FP.SATFINITE.E5M2.F32.PACK_AB_MERGE_C R23, RZ, R23, RZ ;  /* 0x00000017ff17723e */ /* 0x000fe200048060ff */
[----:B------:R-:W-:Y:S01]  /*7150*/  @!P4 STG.E.U8 desc[UR18][R6.64+0x8], R109 ;  /* 0x0000086d0600c986 */ /* 0x000fe2000c101112 */
[----:B0-----:R-:W-:Y:S02]  /*7160*/  F2FP.SATFINITE.E5M2.F32.PACK_AB_MERGE_C R5, RZ, R102, RZ ;  /* 0x00000066ff05723e */ /* 0x001fe400048060ff */
[C---:B------:R-:W-:Y:S02]  /*7170*/  ISETP.LT.OR P4, PT, R33.reuse, 0x11, !P1 ;  /* 0x000000112100780c */ /* 0x040fe40004f81670 */
[----:B-1----:R-:W-:Y:S01]  /*7180*/  F2FP.SATFINITE.E5M2.F32.PACK_AB_MERGE_C R13, RZ, R98, RZ ;  /* 0x00000062ff0d723e */ /* 0x002fe200048060ff */
[----:B------:R0:W-:Y:S01]  /*7190*/  @!P6 STG.E.U8 desc[UR18][R6.64+0x9], R5 ;  /* 0x000009050600e986 */ /* 0x0001e2000c101112 */
[----:B------:R-:W-:-:S02]  /*71a0*/  ISETP.LT.OR P6, PT, R33, 0x12, !P1 ;  /* 0x000000122100780c */ /* 0x000fc40004fc1670 */
[----:B------:R-:W-:Y:S01]  /*71b0*/  F2FP.SATFINITE.E5M2.F32.PACK_AB_MERGE_C R17, RZ, R17, RZ ;  /* 0x00000011ff11723e */ /* 0x000fe200048060ff */
[----:B------:R1:W-:Y:S01]  /*71c0*/  @!P2 STG.E.U8 desc[UR18][R10.64+0x11], R13 ;  /* 0x0000110d0a00a986 */ /* 0x0003e2000c101112 */
[C---:B------:R-:W-:Y:S02]  /*71d0*/  ISETP.LT.OR P2, PT, R33.reuse, 0x1a, !P0 ;  /* 0x0000001a2100780c */ /* 0x040fe40004741670 */
[----:B------:R-:W-:Y:S01]  /*71e0*/  F2FP.SATFINITE.E5M2.F32.PACK_AB_MERGE_C R19, RZ, R19, RZ ;  /* 0x00000013ff13723e */ /* 0x000fe200048060ff */
[----:B------:R-:W-:Y:S01]  /*71f0*/  @!P5 STG.E.U8 desc[UR18][R10.64+0x10], R105 ;  /* 0x000010690a00d986 */ /* 0x000fe2000c101112 */
[----:B------:R-:W-:Y:S02]  /*7200*/  ISETP.LT.OR P5, PT, R33, 0x19, !P0 ;  /* 0x000000192100780c */ /* 0x000fe400047a1670 */
[----:B------:R-:W-:Y:S01]  /*7210*/  F2FP.SATFINITE.E5M2.F32.PACK_AB_MERGE_C R15, RZ, R18, RZ ;  /* 0x00000012ff0f723e */ /* 0x000fe200048060ff */
[----:B------:R-:W-:Y:S01]  /*7220*/  @!P4 STG.E.U8 desc[UR18][R6.64+0x10], R103 ;  /* 0x000010670600c986 */ /* 0x000fe2000c101112 */
[----:B0-----:R-:W-:-:S02]  /*7230*/  F2FP.SATFINITE.E5M2.F32.PACK_AB_MERGE_C R5, RZ, R100, RZ ;  /* 0x00000064ff05723e */ /* 0x001fc400048060ff */
[C---:B------:R-:W-:Y:S02]  /*7240*/  ISETP.LT.OR P4, PT, R33.reuse, 0x19, !P1 ;  /* 0x000000192100780c */ /* 0x040fe40004f81670 */
[----:B-1----:R-:W-:Y:S01]  /*7250*/  F2FP.SATFINITE.E5M2.F32.PACK_AB_MERGE_C R13, RZ, R96, RZ ;  /* 0x00000060ff0d723e */ /* 0x002fe200048060ff */
[----:B------:R0:W-:Y:S01]  /*7260*/  @!P6 STG.E.U8 desc[UR18][R6.64+0x11], R5 ;  /* 0x000011050600e986 */ /* 0x0001e2000c101112 */
[----:B------:R-:W-:-:S03]  /*7270*/  ISETP.LT.OR P6, PT, R33, 0x1a, !P1 ;  /* 0x0000001a2100780c */ /* 0x000fc60004fc1670 */
[----:B------:R1:W-:Y:S01]  /*7280*/  @!P2 STG.E.U8 desc[UR18][R10.64+0x19], R13 ;  /* 0x0000190d0a00a986 */ /* 0x0003e2000c101112 */
[----:B------:R-:W-:-:S03]  /*7290*/  ISETP.LT.OR P2, PT, R33, 0x22, !P0 ;  /* 0x000000222100780c */ /* 0x000fc60004741670 */
[----:B------:R-:W-:Y:S01]  /*72a0*/  @!P5 STG.E.U8 desc[UR18][R10.64+0x18], R101 ;  /* 0x000018650a00d986 */ /* 0x000fe2000c101112 */
[C---:B------:R-:W-:Y:S02]  /*72b0*/  ISETP.LT.OR P5, PT, R33.reuse, 0x21, !P0 ;  /* 0x000000212100780c */ /* 0x040fe400047a1670 */
[----:B0-----:R-:W-:Y:S01]  /*72c0*/  F2FP.SATFINITE.E5M2.F32.PACK_AB_MERGE_C R5, RZ, R94, RZ ;  /* 0x0000005eff05723e */ /* 0x001fe200048060ff */
[----:B------:R-:W-:Y:S01]  /*72d0*/  @!P4 STG.E.U8 desc[UR18][R6.64+0x18], R99 ;  /* 0x000018630600c986 */ /* 0x000fe2000c101112 */
        /* <DEDUP_REMOVED lines=25> */
[C---:B------:R-:W-:Y:S02]  /*7470*/  ISETP.LT.OR P2, PT, R33.reuse, 0x39, !P0 ;  /* 0x000000392100780c */ /* 0x040fe40004741670 */
[C---:B------:R-:W-:Y:S01]  /*7480*/  ISETP.LT.OR P0, PT, R33.reuse, 0x3a, !P0 ;  /* 0x0000003a2100780c */ /* 0x040fe20004701670 */
[----:B------:R1:W-:Y:S01]  /*7490*/  @!P5 STG.E.U8 desc[UR18][R10.64+0x30], R89 ;  /* 0x000030590a00d986 */ /* 0x0003e2000c101112 */
[C---:B------:R-:W-:Y:S02]  /*74a0*/  ISETP.LT.OR P5, PT, R33.reuse, 0x39, !P1 ;  /* 0x000000392100780c */ /* 0x040fe40004fa1670 */
[----:B------:R-:W-:Y:S01]  /*74b0*/  ISETP.LT.OR P1, PT, R33, 0x3a, !P1 ;  /* 0x0000003a2100780c */ /* 0x000fe20004f21670 */
[----:B------:R1:W-:Y:S01]  /*74c0*/  @!P4 STG.E.U8 desc[UR18][R6.64+0x30], R23 ;  /* 0x000030170600c986 */ /* 0x0003e2000c101112 */
[----:B0-----:R-:W-:-:S05]  /*74d0*/  F2FP.SATFINITE.E5M2.F32.PACK_AB_MERGE_C R5, RZ, R20, RZ ;  /* 0x00000014ff05723e */ /* 0x001fca00048060ff */
[----:B------:R1:W-:Y:S04]  /*74e0*/  @!P6 STG.E.U8 desc[UR18][R6.64+0x31], R5 ;  /* 0x000031050600e986 */ /* 0x0003e8000c101112 */
[----:B------:R1:W-:Y:S04]  /*74f0*/  @!P2 STG.E.U8 desc[UR18][R10.64+0x38], R17 ;  /* 0x000038110a00a986 */ /* 0x0003e8000c101112 */
[----:B------:R1:W-:Y:S04]  /*7500*/  @!P0 STG.E.U8 desc[UR18][R10.64+0x39], R13 ;  /* 0x0000390d0a008986 */ /* 0x0003e8000c101112 */
[----:B------:R1:W-:Y:S04]  /*7510*/  @!P5 STG.E.U8 desc[UR18][R6.64+0x38], R19 ;  /* 0x000038130600d986 */ /* 0x0003e8000c101112 */
[----:B------:R1:W-:Y:S02]  /*7520*/  @!P1 STG.E.U8 desc[UR18][R6.64+0x39], R15 ;  /* 0x0000390f06009986 */ /* 0x0003e4000c101112 */
.L_x_161:
[----:B------:R-:W-:Y:S05]  /*7530*/  BSYNC B0 ;  /* 0x0000000000007941 */ /* 0x000fea0003800000 */
.L_x_31:
[----:B------:R-:W-:Y:S01]  /*7540*/  ULDC UR6, c[0x0][0xc] ;  /* 0x0000030000067ab9 */ /* 0x000fe20000000800 */
[----:B------:R-:W-:Y:S01]  /*7550*/  ULDC UR7, c[0x0][0x10] ;  /* 0x0000040000077ab9 */ /* 0x000fe20000000800 */
[----:B01---5:R-:W0:Y:S01]  /*7560*/  LDC R5, c[0x0][0x14] ;  /* 0x00000500ff057b82 */ /* 0x023e220000000800 */
[----:B------:R-:W-:Y:S01]  /*7570*/  UIMAD.WIDE.U32 UR6, UR6, UR7, URZ ;  /* 0x00000007060672a5 */ /* 0x000fe2000f8e003f */
[----:B------:R-:W-:Y:S01]  /*7580*/  PRMT R7, RZ, 0x7610, R7 ;  /* 0x00007610ff077816 */ /* 0x000fe20000000007 */
[----:B------:R-:W-:-:S04]  /*7590*/  IMAD.MOV.U32 R6, RZ, RZ, -0x1 ;  /* 0xffffffffff067424 */ /* 0x000fc800078e00ff */
[----:B0-----:R-:W-:-:S04]  /*75a0*/  IMAD.WIDE.U32 R2, R5, UR6, R2 ;  /* 0x0000000605027c25 */ /* 0x001fc8000f8e0002 */
[----:B------:R-:W-:Y:S01]  /*75b0*/  IMAD R5, R5, UR7, RZ ;  /* 0x0000000705057c24 */ /* 0x000fe2000f8e02ff */
[----:B------:R-:W-:Y:S02]  /*75c0*/  ULDC.64 UR6, c[0x0][0x650] ;  /* 0x0001940000067ab9 */ /* 0x000fe40000000a00 */
[----:B------:R-:W-:Y:S01]  /*75d0*/  ISETP.GE.U32.AND P0, PT, R2, UR6, PT ;  /* 0x0000000602007c0c */ /* 0x000fe2000bf06070 */
[----:B------:R-:W-:Y:S02]  /*75e0*/  IMAD.IADD R3, R3, 0x1, R5 ;  /* 0x0000000103037824 */ /* 0x000fe400078e0205 */
[----:B------:R-:W-:-:S03]  /*75f0*/  IMAD.MOV.U32 R5, RZ, RZ, -0x1 ;  /* 0xffffffffff057424 */ /* 0x000fc600078e00ff */
[----:B------:R-:W-:-:S13]  /*7600*/  ISETP.GE.U32.AND.EX P0, PT, R3, UR7, PT, P0 ;  /* 0x0000000703007c0c */ /* 0x000fda000bf06100 */
[----:B------:R-:W-:Y:S05]  /*7610*/  @P0 BRA `(.L_x_162) ;  /* 0x0000000400600947 */ /* 0x000fea0003800000 */
[----:B------:R-:W0:Y:S01]  /*7620*/  S2R R20, SR_CTAID.X ;  /* 0x0000000000147919 */ /* 0x000e220000002500 */
[----:B------:R-:W1:Y:S01]  /*7630*/  LDC.64 R14, c[0x0][0x628] ;  /* 0x00018a00ff0e7b82 */ /* 0x000e620000000a00 */
[----:B------:R-:W-:Y:S01]  /*7640*/  ULDC UR6, c[0x0][0x150] ;  /* 0x0000540000067ab9 */ /* 0x000fe20000000800 */
[----:B--234-:R-:W-:Y:S01]  /*7650*/  IMAD.MOV.U32 R12, RZ, RZ, R2 ;  /* 0x000000ffff0c7224 */ /* 0x01cfe200078e0002 */
[----:B------:R-:W2:Y:S01]  /*7660*/  S2R R22, SR_CTAID.Y ;  /* 0x0000000000167919 */ /* 0x000ea20000002600 */
[----:B------:R-:W-:-:S04]  /*7670*/  IMAD.MOV.U32 R13, RZ, RZ, R3 ;  /* 0x000000ffff0d7224 */ /* 0x000fc800078e0003 */
[----:B------:R-:W3:Y:S08]  /*7680*/  LDC R23, c[0x0][0x144] ;  /* 0x00005100ff177b82 */ /* 0x000ef00000000800 */
[----:B------:R-:W4:Y:S08]  /*7690*/  LDC R16, c[0x0][0x630] ;  /* 0x00018c00ff107b82 */ /* 0x000f300000000800 */
[----:B------:R-:W2:Y:S01]  /*76a0*/  LDC.64 R18, c[0x0][0x620] ;  /* 0x00018800ff127b82 */ /* 0x000ea20000000a00 */
[----:B-1----:R-:W-:-:S04]  /*76b0*/  ISETP.NE.U32.AND P0, PT, R14, RZ, PT ;  /* 0x000000ff0e00720c */ /* 0x002fc80003f05070 */
[----:B------:R-:W-:Y:S02]  /*76c0*/  ISETP.NE.AND.EX P0, PT, R15, RZ, PT, P0 ;  /* 0x000000ff0f00720c */ /* 0x000fe40003f05300 */
[----:B0-----:R-:W-:-:S05]  /*76d0*/  I2FP.F32.U32 R5, R20 ;  /* 0x0000001400057245 */ /* 0x001fca0000201000 */
[----:B------:R-:W-:-:S04]  /*76e0*/  FMUL R5, R5, UR6 ;  /* 0x0000000605057c20 */ /* 0x000fc80008400000 */
[----:B------:R0:W1:Y:S02]  /*76f0*/  F2I.U32.TRUNC.NTZ R21, R5 ;  /* 0x0000000500157305 */ /* 0x000064000020f000 */
[----:B---34-:R-:W-:Y:S05]  /*7700*/  @!P0 BRA `(.L_x_163) ;  /* 0x0000000000288947 */ /* 0x018fea0003800000 */
[----:B0-----:R-:W0:Y:S02]  /*7710*/  LDC R5, c[0x0][0x634] ;  /* 0x00018d00ff057b82 */ /* 0x001e240000000800 */
        /* <DEDUP_REMOVED lines=9> */
.L_x_163:
[-CC-:B------:R-:W-:Y:S01]  /*77b0*/  SHF.R.U64 R17, R12, R16.reuse, R13.reuse ;  /* 0x000000100c117219 */ /* 0x180fe2000000120d */
[----:B------:R-:W3:Y:S01]  /*77c0*/  LDC.64 R28, c[0x0][0x640] ;  /* 0x00019000ff1c7b82 */ /* 0x000ee20000000a00 */
[----:B0-----:R-:W-:Y:S01]  /*77d0*/  SHF.R.U32.HI R5, RZ, R16, R13 ;  /* 0x00000010ff057219 */ /* 0x001fe2000001160d */
[----:B-1----:R-:W-:Y:S01]  /*77e0*/  IMAD.MOV R21, RZ, RZ, -R21 ;  /* 0x000000ffff157224 */ /* 0x002fe200078e0a15 */
[----:B------:R-:W-:Y:S01]  /*77f0*/  IADD3 R11, P0, RZ, -R17, RZ ;  /* 0x80000011ff0b7210 */ /* 0x000fe20007f1e0ff */
[----:B------:R-:W-:Y:S02]  /*7800*/  ULDC UR6, c[0x0][0x154] ;  /* 0x0000550000067ab9 */ /* 0x000fe40000000800 */
[----:B------:R-:W-:Y:S02]  /*7810*/  IMAD R23, R23, R21, R20 ;  /* 0x0000001517177224 */ /* 0x000fe400078e0214 */
[----:B------:R-:W0:Y:S01]  /*7820*/  LDC R12, c[0x0][0x618] ;  /* 0x00018600ff0c7b82 */ /* 0x000e220000000800 */
[----:B------:R-:W-:-:S02]  /*7830*/  IMAD.X R5, RZ, RZ, ~R5, P0 ;  /* 0x000000ffff057224 */ /* 0x000fc400000e0e05 */
[----:B--2---:R-:W-:-:S04]  /*7840*/  IMAD.WIDE.U32 R6, R11, R18, R2 ;  /* 0x000000120b067225 */ /* 0x004fc800078e0002 */
[----:B------:R-:W-:Y:S01]  /*7850*/  IMAD R10, R5, R18, RZ ;  /* 0x00000012050a7224 */ /* 0x000fe200078e02ff */
[----:B------:R-:W1:Y:S03]  /*7860*/  LDC R24, c[0x0][0x608] ;  /* 0x00018200ff187b82 */ /* 0x000e660000000800 */
[----:B------:R-:W-:Y:S02]  /*7870*/  IMAD R5, R11, R19, R10 ;  /* 0x000000130b057224 */ /* 0x000fe400078e020a */
[----:B------:R-:W-:Y:S02]  /*7880*/  IMAD.MOV.U32 R11, RZ, RZ, 0x1 ;  /* 0x00000001ff0b7424 */ /* 0x000fe400078e00ff */
[----:B------:R-:W-:Y:S01]  /*7890*/  IMAD.IADD R5, R7, 0x1, R5 ;  /* 0x0000000107057824 */ /* 0x000fe200078e0205 */
[----:B------:R-:W2:Y:S01]  /*78a0*/  LDC R26, c[0x0][0x658] ;  /* 0x00019600ff1a7b82 */ /* 0x000ea20000000800 */
[----:B------:R-:W-:-:S02]  /*78b0*/  I2FP.F32.U32 R7, R22 ;  /* 0x0000001600077245 */ /* 0x000fc40000201000 */
[----:B---3--:R-:W-:-:S03]  /*78c0*/  ISETP.NE.U32.AND P0, PT, R28, RZ, PT ;  /* 0x000000ff1c00720c */ /* 0x008fc60003f05070 */
[----:B------:R-:W-:Y:S01]  /*78d0*/  FMUL R10, R7, UR6 ;  /* 0x00000006070a7c20 */ /* 0x000fe20008400000 */
[----:B------:R-:W-:Y:S01]  /*78e0*/  ISETP.NE.AND.EX P0, PT, R29, RZ, PT, P0 ;  /* 0x000000ff1d00720c */ /* 0x000fe20003f05300 */
[----:B------:R-:W3:Y:S01]  /*78f0*/  LDC R21, c[0x0][0x148] ;  /* 0x00005200ff157b82 */ /* 0x000ee20000000800 */
[-CC-:B0-----:R-:W-:Y:S01]  /*7900*/  SHF.R.U64 R16, R6, R12.reuse, R5.reuse ;  /* 0x0000000c06107219 */ /* 0x181fe20000001205 */
[----:B------:R0:W4:Y:S01]  /*7910*/  F2I.U32.TRUNC.NTZ R18, R10 ;  /* 0x0000000a00127305 */ /* 0x000122000020f000 */
[----:B------:R-:W-:Y:S01]  /*7920*/  SHF.R.U32.HI R5, RZ, R12, R5 ;  /* 0x0000000cff057219 */ /* 0x000fe20000011605 */
[----:B------:R-:W-:-:S04]  /*7930*/  IMAD.MOV.U32 R7, RZ, RZ, -0x1 ;  /* 0xffffffffff077424 */ /* 0x000fc800078e00ff */
[----:B------:R-:W0:Y:S01]  /*7940*/  LDC R20, c[0x0][0x600] ;  /* 0x00018000ff147b82 */ /* 0x000e220000000800 */
[-CC-:B-1----:R-:W-:Y:S02]  /*7950*/  SHF.R.U64 R14, R16, R24.reuse, R5.reuse ;  /* 0x00000018100e7219 */ /* 0x182fe40000001205 */
[----:B------:R-:W-:-:S05]  /*7960*/  SHF.R.U32.HI R5, RZ, R24, R5 ;  /* 0x00000018ff057219 */ /* 0x000fca0000011605 */
[----:B------:R-:W1:Y:S01]  /*7970*/  LDC R27, c[0x0][0x648] ;  /* 0x00019200ff1b7b82 */ /* 0x000e620000000800 */
[-C--:B--2---:R-:W-:Y:S02]  /*7980*/  SHF.L.U32 R6, R7, R26.reuse, RZ ;  /* 0x0000001a07067219 */ /* 0x084fe400000006ff */
[-CC-:B------:R-:W-:Y:S02]  /*7990*/  SHF.R.U64 R19, R14, R26.reuse, R5.reuse ;  /* 0x0000001a0e137219 */ /* 0x180fe40000001205 */
[----:B------:R-:W-:Y:S02]  /*79a0*/  SHF.R.U32.HI R7, RZ, R26, R5 ;  /* 0x0000001aff077219 */ /* 0x000fe40000011605 */
[----:B------:R-:W-:Y:S01]  /*79b0*/  LOP3.LUT R25, RZ, R6, RZ, 0x33, !PT ;  /* 0x00000006ff197212 */ /* 0x000fe200078e33ff */
[----:B------:R-:W2:Y:S01]  /*79c0*/  LDC R30, c[0x0][0x638] ;  /* 0x00018e00ff1e7b82 */ /* 0x000ea20000000800 */
[----:B------:R-:W-:Y:S01]  /*79d0*/  SHF.L.U32 R26, R11, R26, RZ ;  /* 0x0000001a0b1a7219 */ /* 0x000fe200000006ff */
[----:B------:R-:W-:-:S06]  /*79e0*/  IMAD.MOV.U32 R6, RZ, RZ, R19 ;  /* 0x000000ffff067224 */ /* 0x000fcc00078e0013 */
[----:B------:R-:W0:Y:S01]  /*79f0*/  LDC R31, c[0x0][0x610] ;  /* 0x00018400ff1f7b82 */ /* 0x000e220000000800 */
[----:B----4-:R-:W-:Y:S05]  /*7a00*/  @!P0 BRA `(.L_x_164) ;  /* 0x0000000000288947 */ /* 0x010fea0003800000 */
[----:B------:R-:W4:Y:S02]  /*7a10*/  LDC R6, c[0x0][0x64c] ;  /* 0x00019300ff067b82 */ /* 0x000f240000000800 */
[----:B----4-:R-:W-:-:S05]  /*7a20*/  IADD3 R5, P0, R19, R6, RZ ;  /* 0x0000000613057210 */ /* 0x010fca0007f1e0ff */
[----:B------:R-:W-:-:S04]  /*7a30*/  IMAD.X R15, RZ, RZ, R7, P0 ;  /* 0x000000ffff0f7224 */ /* 0x000fc800000e0607 */
[----:B------:R-:W-:-:S04]  /*7a40*/  IMAD.WIDE.U32 R6, R15, R28, RZ ;  /* 0x0000001c0f067225 */ /* 0x000fc800078e00ff */
[----:B0-----:R-:W-:-:S04]  /*7a50*/  IMAD.WIDE.U32 R10, P0, R5, R29, R6 ;  /* 0x0000001d050a7225 */ /* 0x001fc80007800006 */
[----:B------:R-:W-:-:S04]  /*7a60*/  IMAD.WIDE.U32 R6, R5, R28, RZ ;  /* 0x0000001c05067225 */ /* 0x000fc800078e00ff */
[----:B------:R-:W-:Y:S01]  /*7a70*/  IMAD.X R13, RZ, RZ, RZ, P0 ;  /* 0x000000ffff0d7224 */ /* 0x000fe200000e06ff */
[----:B------:R-:W-:Y:S01]  /*7a80*/  IADD3 RZ, P0, R7, R10, RZ ;  /* 0x0000000a07ff7210 */ /* 0x000fe20007f1e0ff */
[----:B------:R-:W-:-:S04]  /*7a90*/  IMAD.MOV.U32 R12, RZ, RZ, R11 ;  /* 0x000000ffff0c7224 */ /* 0x000fc800078e000b */
[----:B------:R-:W-:-:S08]  /*7aa0*/  IMAD.WIDE.U32.X R6, R15, R29, R12, P0 ;  /* 0x0000001d0f067225 */ /* 0x000fd000000e040c */
.L_x_164:
[----:B-1----:R-:W-:Y:S01]  /*7ab0*/  SHF.R.U64 R5, R6, R27, R7 ;  /* 0x0000001b06057219 */ /* 0x002fe20000001207 */
[----:B0-----:R-:W-:Y:S01]  /*7ac0*/  VIADD R7, R20, 0xffffffff ;  /* 0xffffffff14077836 */ /* 0x001fe20000000000 */
[----:B------:R-:W-:Y:S01]  /*7ad0*/  LOP3.LUT R32, R14, R25, RZ, 0xc0, !PT ;  /* 0x000000190e207212 */ /* 0x000fe200078ec0ff */
[----:B------:R-:W-:Y:S02]  /*7ae0*/  IMAD.MOV R18, RZ, RZ, -R18 ;  /* 0x000000ffff127224 */ /* 0x000fe400078e0a12 */
[----:B------:R-:W-:Y:S01]  /*7af0*/  IMAD.MOV R6, RZ, RZ, -R5 ;  /* 0x000000ffff067224 */ /* 0x000fe200078e0a05 */
[----:B------:R-:W-:Y:S01]  /*7b00*/  LOP3.LUT R16, R16, R7, RZ, 0xc0, !PT ;  /* 0x0000000710107212 */ /* 0x000fe200078ec0ff */
[----:B------:R-:W-:Y:S02]  /*7b10*/  IMAD R32, R26, R5, R32 ;  /* 0x000000051a207224 */ /* 0x000fe400078e0220 */
[----:B---3--:R-:W-:Y:S02]  /*7b20*/  @P3 IMAD R23, R21, R18, R22 ;  /* 0x0000001215173224 */ /* 0x008fe400078e0216 */
[----:B--2---:R-:W-:-:S02]  /*7b30*/  IMAD R5, R6, R30, R19 ;  /* 0x0000001e06057224 */ /* 0x004fc400078e0213 */
[----:B------:R-:W-:Y:S02]  /*7b40*/  IMAD R32, R32, R31, R23 ;  /* 0x0000001f20207224 */ /* 0x000fe400078e0217 */
[----:B------:R-:W-:Y:S02]  /*7b50*/  IMAD R5, R5, R20, R16 ;  /* 0x0000001405057224 */ /* 0x000fe400078e0210 */
[----:B------:R-:W-:-:S03]  /*7b60*/  IMAD.MOV.U32 R7, RZ, RZ, 0x1 ;  /* 0x00000001ff077424 */ /* 0x000fc600078e00ff */
[----:B------:R-:W-:Y:S02]  /*7b70*/  SEL R6, R5, R32, !P3 ;  /* 0x0000002005067207 */ /* 0x000fe40005800000 */
[----:B------:R-:W-:Y:S01]  /*7b80*/  SEL R32, R32, R5, !P3 ;  /* 0x0000000520207207 */ /* 0x000fe20005800000 */
[----:B------:R-:W-:-:S07]  /*7b90*/  IMAD.MOV.U32 R5, RZ, RZ, R17 ;  /* 0x000000ffff057224 */ /* 0x000fce00078e0011 */
.L_x_162:
[----:B------:R-:W-:Y:S01]  /*7ba0*/  UIADD3 UR5, UR9, UR5, URZ ;  /* 0x0000000509057290 */ /* 0x000fe2000fffe03f */
[----:B------:R-:W-:Y:S01]  /*7bb0*/  LOP3.LUT P0, RZ, R7, 0xff, RZ, 0xc0, !PT ;  /* 0x000000ff07ff7812 */ /* 0x000fe2000780c0ff */
[----:B------:R-:W-:Y:S02]  /*7bc0*/  IMAD.MOV.U32 R7, RZ, RZ, R32 ;  /* 0x000000ffff077224 */ /* 0x000fe400078e0020 */
[----:B------:R-:W-:Y:S02]  /*7bd0*/  USHF.R.U32.HI UR6, URZ, 0x2, UR5 ;  /* 0x000000023f067899 */ /* 0x000fe40008011605 */
[----:B------:R-:W-:Y:S02]  /*7be0*/  UISETP.GT.U32.AND UP1, UPT, UR5, 0x3, UPT ;  /* 0x000000030500788c */ /* 0x000fe4000bf24070 */
[----:B------:R-:W-:Y:S02]  /*7bf0*/  ULOP3.LUT UR6, UR6, 0x1, URZ, 0xc0, !UPT ;  /* 0x0000000106067892 */ /* 0x000fe4000f8ec03f */
[----:B------:R-:W-:-:S02]  /*7c00*/  UISETP.LT.U32.AND UP1, UPT, UR9, 0x4, UP1 ;  /* 0x000000040900788c */ /* 0x000fc40008f21070 */
[----:B------:R-:W-:Y:S02]  /*7c10*/  UISETP.NE.U32.AND UP0, UPT, UR6, 0x1, UPT ;  /* 0x000000010600788c */ /* 0x000fe4000bf05070 */
[----:B------:R-:W-:Y:S02]  /*7c20*/  USEL UR7, URZ, 0x1, !UP1 ;  /* 0x000000013f077887 */ /* 0x000fe4000c800000 */
[----:B------:R-:W-:Y:S02]  /*7c30*/  UISETP.GT.U32.AND UP0, UPT, UR9, 0x3, !UP0 ;  /* 0x000000030900788c */ /* 0x000fe4000c704070 */
[----:B------:R-:W-:Y:S02]  /*7c40*/  ULOP3.LUT UR5, UR5, 0x3, URZ, 0xc0, !UPT ;  /* 0x0000000305057892 */ /* 0x000fe4000f8ec03f */
[----:B------:R-:W-:-:S04]  /*7c50*/  USEL UR6, URZ, 0x1, !UP0 ;  /* 0x000000013f067887 */ /* 0x000fc8000c000000 */
[----:B------:R-:W-:Y:S01]  /*7c60*/  ULOP3.LUT UR4, UR6, UR4, UR7, 0x96, !UPT ;  /* 0x0000000406047292 */ /* 0x000fe2000f8e9607 */
[----:B------:R-:W-:Y:S11]  /*7c70*/  @P0 BRA `(.L_x_165) ;  /* 0xffffff9000a80947 */ /* 0x000ff6000383ffff */
[----:B------:R-:W-:Y:S05]  /*7c80*/  EXIT ;  /* 0x000000000000794d */ /* 0x000fea0003800000 */
.L_x_3:
[----:B0-----:R-:W-:Y:S01]  /*7c90*/  ULDC.64 UR4, c[0x0][0x650] ;  /* 0x0001940000047ab9 */ /* 0x001fe20000000a00 */
        /* <DEDUP_REMOVED lines=25> */
.L_x_167:
[--C-:B------:R-:W-:Y:S01]  /*7e30*/  SHF.R.U64 R16, R14, R18, R15.reuse ;  /* 0x000000120e107219 */ /* 0x100fe2000000120f */
[----:B------:R-:W0:Y:S01]  /*7e40*/  LDC R22, c[0x0][0x618] ;  /* 0x00018600ff167b82 */ /* 0x000e220000000800 */
[----:B------:R-:W-:Y:S01]  /*7e50*/  I2FP.F32.U32 R7, R8 ;  /* 0x0000000800077245 */ /* 0x000fe20000201000 */
[----:B------:R-:W-:Y:S01]  /*7e60*/  ULDC UR4, c[0x0][0x150] ;  /* 0x0000540000047ab9 */ /* 0x000fe20000000800 */
[----:B------:R-:W-:Y:S02]  /*7e70*/  SHF.R.U32.HI R6, RZ, R18, R15 ;  /* 0x00000012ff067219 */ /* 0x000fe4000001160f */
[----:B------:R-:W-:Y:S01]  /*7e80*/  IADD3 R9, P0, RZ, -R16, RZ ;  /* 0x80000010ff097210 */ /* 0x000fe20007f1e0ff */
[----:B------:R-:W-:Y:S01]  /*7e90*/  FMUL R13, R7, UR4 ;  /* 0x00000004070d7c20 */ /* 0x000fe20008400000 */
[----:B------:R-:W-:Y:S01]  /*7ea0*/  ULDC UR4, c[0x0][0x154] ;  /* 0x0000550000047ab9 */ /* 0x000fe20000000800 */
[----:B------:R-:W1:Y:S02]  /*7eb0*/  LDC.64 R24, c[0x0][0x640] ;  /* 0x00019000ff187b82 */ /* 0x000e640000000a00 */
[----:B------:R-:W-:-:S02]  /*7ec0*/  IMAD.X R11, RZ, RZ, ~R6, P0 ;  /* 0x000000ffff0b7224 */ /* 0x000fc400000e0e06 */
[----:B------:R-:W2:Y:S01]  /*7ed0*/  F2I.U32.TRUNC.NTZ R13, R13 ;  /* 0x0000000d000d7305 */ /* 0x000ea2000020f000 */
[----:B------:R-:W-:-:S03]  /*7ee0*/  IMAD.WIDE.U32 R6, R9, R20, R2 ;  /* 0x0000001409067225 */ /* 0x000fc600078e0002 */
[----:B------:R-:W3:Y:S01]  /*7ef0*/  LDC R15, c[0x0][0x144] ;  /* 0x00005100ff0f7b82 */ /* 0x000ee20000000800 */
[----:B------:R-:W-:-:S04]  /*7f00*/  IMAD R12, R11, R20, RZ ;  /* 0x000000140b0c7224 */ /* 0x000fc800078e02ff */
[----:B------:R-:W-:Y:S02]  /*7f10*/  IMAD R9, R9, R21, R12 ;  /* 0x0000001509097224 */ /* 0x000fe400078e020c */
[----:B------:R-:W-:Y:S01]  /*7f20*/  IMAD.MOV.U32 R12, RZ, RZ, -0x1 ;  /* 0xffffffffff0c7424 */ /* 0x000fe200078e00ff */
[----:B------:R-:W4:Y:S01]  /*7f30*/  LDC R18, c[0x0][0x608] ;  /* 0x00018200ff127b82 */ /* 0x000f220000000800 */
[----:B------:R-:W-:Y:S01]  /*7f40*/  IMAD.IADD R7, R7, 0x1, R9 ;  /* 0x0000000107077824 */ /* 0x000fe200078e0209 */
[----:B------:R-:W-:-:S04]  /*7f50*/  I2FP.F32.U32 R9, R10 ;  /* 0x0000000a00097245 */ /* 0x000fc80000201000 */
[-C--:B0-----:R-:W-:Y:S01]  /*7f60*/  SHF.R.U64 R14, R6, R22.reuse, R7 ;  /* 0x00000016060e7219 */ /* 0x081fe20000001207 */
[----:B--2---:R-:W-:Y:S01]  /*7f70*/  IMAD.MOV R6, RZ, RZ, -R13 ;  /* 0x000000ffff067224 */ /* 0x004fe200078e0a0d */
[----:B------:R-:W0:Y:S01]  /*7f80*/  LDC R11, c[0x0][0x658] ;  /* 0x00019600ff0b7b82 */ /* 0x000e220000000800 */
[----:B-1----:R-:W-:Y:S01]  /*7f90*/  ISETP.NE.U32.AND P0, PT, R24, RZ, PT ;  /* 0x000000ff1800720c */ /* 0x002fe20003f05070 */
[----:B------:R-:W-:Y:S01]  /*7fa0*/  FMUL R9, R9, UR4 ;  /* 0x0000000409097c20 */ /* 0x000fe20008400000 */
[----:B------:R-:W-:Y:S02]  /*7fb0*/  SHF.R.U32.HI R7, RZ, R22, R7 ;  /* 0x00000016ff077219 */ /* 0x000fe40000011607 */
[----:B------:R-:W-:-:S03]  /*7fc0*/  ISETP.NE.AND.EX P0, PT, R25, RZ, PT, P0 ;  /* 0x000000ff1900720c */ /* 0x000fc60003f05300 */
[----:B------:R-:W1:Y:S01]  /*7fd0*/  LDC R21, c[0x0][0x148] ;  /* 0x00005200ff157b82 */ /* 0x000e620000000800 */
[----:B---3--:R-:W-:Y:S02]  /*7fe0*/  IMAD R22, R15, R6, R8 ;  /* 0x000000060f167224 */ /* 0x008fe400078e0208 */
[----:B------:R-:W-:-:S05]  /*7ff0*/  IMAD.MOV.U32 R8, RZ, RZ, 0x1 ;  /* 0x00000001ff087424 */ /* 0x000fca00078e00ff */
[----:B------:R-:W2:Y:S01]  /*8000*/  LDC R20, c[0x0][0x600] ;  /* 0x00018000ff147b82 */ /* 0x000ea20000000800 */
[-CC-:B----4-:R-:W-:Y:S02]  /*8010*/  SHF.R.U64 R17, R14, R18.reuse, R7.reuse ;  /* 0x000000120e117219 */ /* 0x190fe40000001207 */
[----:B------:R-:W-:Y:S02]  /*8020*/  SHF.R.U32.HI R6, RZ, R18, R7 ;  /* 0x00000012ff067219 */ /* 0x000fe40000011607 */
[----:B------:R3:W4:Y:S03]  /*8030*/  F2I.U32.TRUNC.NTZ R18, R9 ;  /* 0x0000000900127305 */ /* 0x000726000020f000 */
[----:B------:R-:W1:Y:S01]  /*8040*/  LDC R23, c[0x0][0x648] ;  /* 0x00019200ff177b82 */ /* 0x000e620000000800 */
[-C--:B0-----:R-:W-:Y:S02]  /*8050*/  SHF.R.U64 R19, R17, R11.reuse, R6 ;  /* 0x0000000b11137219 */ /* 0x081fe40000001206 */
[----:B------:R-:W-:-:S02]  /*8060*/  SHF.L.U32 R12, R12, R11, RZ ;  /* 0x0000000b0c0c7219 */ /* 0x000fc400000006ff */
[-C--:B------:R-:W-:Y:S01]  /*8070*/  SHF.R.U32.HI R7, RZ, R11.reuse, R6 ;  /* 0x0000000bff077219 */ /* 0x080fe20000011606 */
[----:B------:R-:W-:Y:S01]  /*8080*/  IMAD.MOV.U32 R6, RZ, RZ, R19 ;  /* 0x000000ffff067224 */ /* 0x000fe200078e0013 */
[----:B------:R-:W-:Y:S01]  /*8090*/  SHF.L.U32 R27, R8, R11, RZ ;  /* 0x0000000b081b7219 */ /* 0x000fe200000006ff */
[----:B------:R-:W0:Y:S01]  /*80a0*/  LDC R26, c[0x0][0x638] ;  /* 0x00018e00ff1a7b82 */ /* 0x000e220000000800 */
[----:B------:R-:W-:-:S07]  /*80b0*/  LOP3.LUT R28, RZ, R12, RZ, 0x33, !PT ;  /* 0x0000000cff1c7212 */ /* 0x000fce00078e33ff */
[----:B------:R-:W0:Y:S01]  /*80c0*/  LDC R29, c[0x0][0x610] ;  /* 0x00018400ff1d7b82 */ /* 0x000e220000000800 */
[----:B---34-:R-:W-:Y:S05]  /*80d0*/  @!P0 BRA `(.L_x_168) ;  /* 0x0000000000288947 */ /* 0x018fea0003800000 */
        /* <DEDUP_REMOVED lines=10> */
.L_x_168:
[----:B-1----:R-:W-:Y:S01]  /*8180*/  SHF.R.U64 R7, R6, R23, R7 ;  /* 0x0000001706077219 */ /* 0x002fe20000001207 */
[----:B--2---:R-:W-:Y:S01]  /*8190*/  VIADD R9, R20, 0xffffffff ;  /* 0xffffffff14097836 */ /* 0x004fe20000000000 */
[----:B------:R-:W-:Y:S01]  /*81a0*/  LOP3.LUT R6, R17, R28, RZ, 0xc0, !PT ;  /* 0x0000001c11067212 */ /* 0x000fe200078ec0ff */
[----:B------:R-:W-:Y:S02]  /*81b0*/  IMAD.MOV R18, RZ, RZ, -R18 ;  /* 0x000000ffff127224 */ /* 0x000fe400078e0a12 */
[----:B------:R-:W-:Y:S02]  /*81c0*/  IMAD.MOV R8, RZ, RZ, -R7 ;  /* 0x000000ffff087224 */ /* 0x000fe400078e0a07 */
[----:B------:R-:W-:Y:S01]  /*81d0*/  IMAD R11, R27, R7, R6 ;  /* 0x000000071b0b7224 */ /* 0x000fe200078e0206 */
[----:B------:R-:W-:Y:S01]  /*81e0*/  LOP3.LUT R7, R14, R9, RZ, 0xc0, !PT ;  /* 0x000000090e077212 */ /* 0x000fe200078ec0ff */
[----:B------:R-:W-:Y:S02]  /*81f0*/  @P3 IMAD R22, R21, R18, R10 ;  /* 0x0000001215163224 */ /* 0x000fe400078e020a */
[----:B0-----:R-:W-:-:S02]  /*8200*/  IMAD R6, R8, R26, R19 ;  /* 0x0000001a08067224 */ /* 0x001fc400078e0213 */
[----:B------:R-:W-:Y:S02]  /*8210*/  IMAD R11, R11, R29, R22 ;  /* 0x0000001d0b0b7224 */ /* 0x000fe400078e0216 */
[----:B------:R-:W-:Y:S02]  /*8220*/  IMAD R6, R6, R20, R7 ;  /* 0x0000001406067224 */ /* 0x000fe400078e0207 */
[----:B------:R-:W-:-:S03]  /*8230*/  IMAD.MOV.U32 R8, RZ, RZ, 0x1 ;  /* 0x00000001ff087424 */ /* 0x000fc600078e00ff */
[----:B------:R-:W-:Y:S02]  /*8240*/  SEL R15, R6, R11, !P3 ;  /* 0x0000000b060f7207 */ /* 0x000fe40005800000 */
[----:B------:R-:W-:Y:S01]  /*8250*/  SEL R11, R11, R6, !P3 ;  /* 0x000000060b0b7207 */ /* 0x000fe20005800000 */
[----:B------:R-:W-:Y:S01]  /*8260*/  IMAD.MOV.U32 R6, RZ, RZ, R16 ;  /* 0x000000ffff067224 */ /* 0x000fe200078e0010 */
[----:B------:R-:W-:-:S07]  /*8270*/  PRMT R7, R8, 0x7610, R7 ;  /* 0x0000761008077816 */ /* 0x000fce0000000007 */
.L_x_166:
[----:B------:R-:W-:-:S08]  /*8280*/  NOP ;  /* 0x0000000000007918 */ /* 0x000fd00000000000 */
[----:B------:R-:W0:-:S00]  /*8290*/  USETMAXREG.DEALLOC.CTAPOOL 0x28 ;  /* 0x00000028000079c8 */ /* 0x000e0000080e0500 */
[----:B0-----:R-:W-:-:S13]  /*82a0*/  ISETP.NE.AND P0, PT, R5, RZ, PT ;  /* 0x000000ff0500720c */ /* 0x001fda0003f05270 */
[----:B------:R-:W-:Y:S05]  /*82b0*/  @P0 EXIT ;  /* 0x000000000000094d */ /* 0x000fea0003800000 */
[----:B------:R-:W-:Y:S01]  /*82c0*/  LOP3.LUT P0, RZ, R7, 0xff, RZ, 0xc0, !PT ;  /* 0x000000ff07ff7812 */ /* 0x000fe2000780c0ff */
[----:B------:R-:W-:Y:S02]  /*82d0*/  IMAD.MOV.U32 R12, RZ, RZ, 0x1 ;  /* 0x00000001ff0c7424 */ /* 0x000fe400078e00ff */
[----:B------:R-:W-:-:S10]  /*82e0*/  IMAD.MOV.U32 R5, RZ, RZ, RZ ;  /* 0x000000ffff057224 */ /* 0x000fd400078e00ff */
[----:B------:R-:W-:Y:S05]  /*82f0*/  @!P0 BRA `(.L_x_169) ;  /* 0x0000000c00348947 */ /* 0x000fea0003800000 */
[----:B------:R-:W0:Y:S01]  /*8300*/  LDC R5, c[0x0][0x28c] ;  /* 0x0000a300ff057b82 */ /* 0x000e220000000800 */
[----:B------:R-:W-:Y:S01]  /*8310*/  ULDC UR5, c[0x0][0x600] ;  /* 0x0001800000057ab9 */ /* 0x000fe20000000800 */
[----:B------:R-:W-:Y:S01]  /*8320*/  ULDC UR4, c[0x0][0xc] ;  /* 0x0000030000047ab9 */ /* 0x000fe20000000800 */
[----:B------:R-:W-:Y:S01]  /*8330*/  UIADD3 UR16, UR5, -0x1, URZ ;  /* 0xffffffff05107890 */ /* 0x000fe2000fffe03f */
[C---:B------:R-:W-:Y:S01]  /*8340*/  LOP3.LUT P4, RZ, R0.reuse, 0x7f, RZ, 0xc0, !PT ;  /* 0x0000007f00ff7812 */ /* 0x040fe2000788c0ff */
[----:B------:R-:W-:Y:S01]  /*8350*/  ULDC UR6, c[0x0][0x658] ;  /* 0x0001960000067ab9 */ /* 0x000fe20000000800 */
[----:B------:R-:W-:Y:S01]  /*8360*/  ULDC UR5, c[0x0][0x10] ;  /* 0x0000040000057ab9 */ /* 0x000fe20000000800 */
[----:B------:R-:W-:Y:S01]  /*8370*/  UMOV UR7, 0xffffffff ;  /* 0xffffffff00077882 */ /* 0x000fe20000000000 */
[----:B------:R-:W-:Y:S01]  /*8380*/  UMOV UR8, 0x1 ;  /* 0x0000000100087882 */ /* 0x000fe20000000000 */
[----:B------:R-:W-:Y:S01]  /*8390*/  UIMAD.WIDE.U32 UR4, UR4, UR5, URZ ;  /* 0x00000005040472a5 */ /* 0x000fe2000f8e003f */
[----:B------:R-:W-:Y:S01]  /*83a0*/  LOP3.LUT P0, RZ, R0, 0x1f, RZ, 0xc0, !PT ;  /* 0x0000001f00ff7812 */ /* 0x000fe2000780c0ff */
[----:B------:R-:W-:Y:S01]  /*83b0*/  USHF.L.U32 UR7, UR7, UR6, URZ ;  /* 0x0000000607077299 */ /* 0x000fe2000800063f */
[----:B------:R-:W-:Y:S01]  /*83c0*/  BSSY B0, `(.L_x_169) ;  /* 0x00000c0000007945 */ /* 0x000fe20003800000 */
[----:B------:R-:W-:Y:S01]  /*83d0*/  USHF.L.U32 UR18, UR8, UR6, URZ ;  /* 0x0000000608127299 */ /* 0x000fe2000800063f */
[----:B------:R-:W-:Y:S01]  /*83e0*/  IMAD.MOV.U32 R14, RZ, RZ, 0x1 ;  /* 0x00000001ff0e7424 */ /* 0x000fe200078e00ff */
[----:B------:R-:W-:Y:S01]  /*83f0*/  LOP3.LUT R17, R4, 0x2, RZ, 0xfc, !PT ;  /* 0x0000000204117812 */ /* 0x000fe200078efcff */
[----:B------:R-:W-:Y:S01]  /*8400*/  ULDC UR6, c[0x0][0x14] ;  /* 0x0000050000067ab9 */ /* 0x000fe20000000800 */
[----:B------:R-:W-:Y:S01]  /*8410*/  PLOP3.LUT P0, PT, P0, P4, PT, 0x8a, 0x0 ;  /* 0x000000000000781c */ /* 0x000fe20000709172 */
[----:B------:R-:W-:Y:S01]  /*8420*/  UIMAD.WIDE.U32 UR20, UR4, UR6, URZ ;  /* 0x00000006041472a5 */ /* 0x000fe2000f8e003f */
[----:B------:R-:W-:Y:S01]  /*8430*/  IMAD.MOV.U32 R12, RZ, RZ, 0x1 ;  /* 0x00000001ff0c7424 */ /* 0x000fe200078e00ff */
[----:B------:R-:W-:-:S02]  /*8440*/  UIMAD UR13, UR5, UR6, URZ ;  /* 0x00000006050d72a4 */ /* 0x000fc4000f8e023f */
[----:B------:R-:W-:Y:S01]  /*8450*/  ULOP3.LUT UR17, URZ, UR7, URZ, 0x33, !UPT ;  /* 0x000000073f117292 */ /* 0x000fe2000f8e333f */
[----:B0-----:R-:W-:Y:S01]  /*8460*/  VIADD R5, R5, 0x1f ;  /* 0x0000001f05057836 */ /* 0x001fe20000000000 */
[----:B------:R-:W-:Y:S01]  /*8470*/  UIADD3 UR13, UR21, UR13, URZ ;  /* 0x0000000d150d7290 */ /* 0x000fe2000fffe03f */
[----:B------:R-:W-:-:S03]  /*8480*/  ULDC.64 UR22, c[0x0][0x198] ;  /* 0x0000660000167ab9 */ /* 0x000fc60000000a00 */
[----:B------:R-:W-:-:S04]  /*8490*/  SHF.R.S32.HI R8, RZ, 0x1f, R5 ;  /* 0x0000001fff087819 */ /* 0x000fc80000011405 */
[----:B------:R-:W-:Y:S01]  /*84a0*/  LEA.HI R8, R8, R5, RZ, 0x5 ;  /* 0x0000000508087211 */ /* 0x000fe200078f28ff */
[----:B------:R-:W-:-:S03]  /*84b0*/  IMAD.MOV.U32 R5, RZ, RZ, RZ ;  /* 0x000000ffff057224 */ /* 0x000fc600078e00ff */
[----:B------:R-:W-:-:S05]  /*84c0*/  SHF.R.S32.HI R16, RZ, 0x5, R8 ;  /* 0x00000005ff107819 */ /* 0x000fca0000011408 */
[----:B------:R-:W-:-:S07]  /*84d0*/  VIADD R13, R16, 0x1 ;  /* 0x00000001100d7836 */ /* 0x000fce0000000000 */
.L_x_181:
[----:B------:R-:W-:-:S03]  /*84e0*/  UMOV UR4, 0xffffffff ;  /* 0xffffffff00047882 */ /* 0x000fc60000000000 */
[----:B------:R-:W-:Y:S05]  /*84f0*/  BRA.DIV UR4, `(.L_x_170) ;  /* 0x0000000e04a47947 */ /* 0x000fea000b800000 */
[----:B------:R-:W-:-:S13]  /*8500*/  ELECT P1, URZ, PT ;  /* 0x00000000003f782f */ /* 0x000fda0003820000 */
.L_x_192:
[----:B------:R-:W0:Y:S01]  /*8510*/  LDC R0, c[0x0][0x28c] ;  /* 0x0000a300ff007b82 */ /* 0x000e220000000800 */
[----:B------:R-:W-:Y:S01]  /*8520*/  BSSY B1, `(.L_x_171) ;  /* 0x0000037000017945 */ /* 0x000fe20003800000 */
[----:B0-----:R-:W-:-:S13]  /*8530*/  ISETP.LT.OR P1, PT, R0, 0x1, !P1 ;  /* 0x000000010000780c */ /* 0x001fda0004f21670 */
[----:B------:R-:W-:Y:S05]  /*8540*/  @P1 BRA `(.L_x_172) ;  /* 0x0000000000d01947 */ /* 0x000fea0003800000 */
[----:B------:R-:W-:Y:S02]  /*8550*/  IMAD.SHL.U32 R15, R15, 0x40, RZ ;  /* 0x000000400f0f7824 */ /* 0x000fe400078e00ff */
[----:B------:R-:W-:Y:S02]  /*8560*/  IMAD.SHL.U32 R11, R11, 0x100, RZ ;  /* 0x000001000b0b7824 */ /* 0x000fe400078e00ff */
[----:B------:R-:W-:Y:S02]  /*8570*/  IMAD.MOV.U32 R20, RZ, RZ, RZ ;  /* 0x000000ffff147224 */ /* 0x000fe400078e00ff */
[----:B------:R-:W-:Y:S02]  /*8580*/  IMAD.MOV.U32 R0, RZ, RZ, R13 ;  /* 0x000000ffff007224 */ /* 0x000fe400078e000d */
[----:B------:R-:W-:Y:S02]  /*8590*/  IMAD.MOV.U32 R7, RZ, RZ, R12 ;  /* 0x000000ffff077224 */ /* 0x000fe400078e000c */
[----:B------:R-:W-:-:S07]  /*85a0*/  IMAD.MOV.U32 R8, RZ, RZ, R5 ;  /* 0x000000ffff087224 */ /* 0x000fce00078e0005 */
.L_x_176:
[----:B------:R-:W0:Y:S01]  /*85b0*/  S2R R10, SR_CgaCtaId ;  /* 0x00000000000a7919 */ /* 0x000e220000008800 */
[----:B------:R-:W-:-:S04]  /*85c0*/  MOV R9, 0x400 ;  /* 0x0000040000097802 */ /* 0x000fc80000000f00 */
[----:B0-----:R-:W-:Y:S02]  /*85d0*/  LEA R19, R10, R9, 0x18 ;  /* 0x000000090a137211 */ /* 0x001fe400078ec0ff */
[----:B------:R-:W-:Y:S01]  /*85e0*/  SHF.L.U32 R9, R7, 0x1f, RZ ;  /* 0x0000001f07097819 */ /* 0x000fe200000006ff */
[----:B------:R-:W0:Y:S02]  /*85f0*/  @!P4 LDC R10, c[0x0][0x500] ;  /* 0x00014000ff0acb82 */ /* 0x000e240000000800 */
[----:B------:R-:W-:-:S04]  /*8600*/  IMAD R18, R8, 0x8, R19 ;  /* 0x0000000808127824 */ /* 0x000fc800078e0213 */
[----:B------:R-:W1:Y:S02]  /*8610*/  SYNCS.PHASECHK.TRANS64.TRYWAIT P1, [R18+URZ+0x20], R9 ;  /* 0x00002009120075a7 */ /* 0x000e64000802017f */
[----:B-1----:R-:W-:Y:S05]  /*8620*/  @!P1 BRA `(.L_x_173) ;  /* 0x0000000c00789947 */ /* 0x002fea0003800000 */
.L_x_193:
[----:B-1----:R-:W-:Y:S01]  /*8630*/  PRMT R9, R17, 0x9910, RZ ;  /* 0x0000991011097816 */ /* 0x002fe200000000ff */
[----:B0-----:R0:W-:Y:S03]  /*8640*/  @!P4 SYNCS.ARRIVE.TRANS64 RZ, [R18+URZ], R10 ;  /* 0x0000000a12ffc9a7 */ /* 0x0011e6000800003f */
[----:B------:R-:W-:-:S13]  /*8650*/  ISETP.NE.AND P1, PT, R9, 0x2, PT ;  /* 0x000000020900780c */ /* 0x000fda0003f25270 */
[----:B0-----:R-:W-:Y:S05]  /*8660*/  @P1 BRA `(.L_x_174) ;  /* 0x0000000000041947 */ /* 0x001fea0003800000 */
[----:B------:R-:W-:Y:S01]  /*8670*/  BPT.TRAP 0x1 ;  /* 0x000000040000795c */ /* 0x000fe20000300000 */
.L_x_174:
[----:B------:R-:W-:Y:S05]  /*8680*/  @P0 BRA `(.L_x_175) ;  /* 0x0000000000040947 */ /* 0x000fea0003800000 */
[----:B------:R-:W-:Y:S01]  /*8690*/  BPT.TRAP 0x1 ;  /* 0x000000040000795c */ /* 0x000fe20000300000 */
.L_x_175:
[--C-:B------:R-:W-:Y:S01]  /*86a0*/  IMAD R9, R8, 0x2000, R19.reuse ;  /* 0x0000200008097824 */ /* 0x100fe200078e0213 */
[----:B------:R-:W-:Y:S01]  /*86b0*/  R2UR UR9, R18 ;  /* 0x00000000120972ca */ /* 0x000fe200000e0000 */
[----:B------:R-:W-:Y:S01]  /*86c0*/  IMAD R19, R8, 0x800, R19 ;  /* 0x0000080008137824 */ /* 0x000fe200078e0213 */
[----:B------:R-:W-:Y:S01]  /*86d0*/  UIADD3 UR4, UP0, UR22, 0xf0, URZ ;  /* 0x000000f016047890 */ /* 0x000fe2000ff1e03f */
[----:B------:R-:W-:Y:S01]  /*86e0*/  VIADD R0, R0, 0xffffffff ;  /* 0xffffffff00007836 */ /* 0x000fe20000000000 */
[----:B------:R-:W-:Y:S01]  /*86f0*/  R2UR UR5, R9 ;  /* 0x00000000090572ca */ /* 0x000fe200000e0000 */
[----:B------:R-:W-:Y:S01]  /*8700*/  UIADD3 UR24, UP1, UR22, 0x1f0, URZ ;  /* 0x000001f016187890 */ /* 0x000fe2000ff3e03f */
[----:B------:R-:W-:Y:S01]  /*8710*/  R2UR UR8, R19 ;  /* 0x00000000130872ca */ /* 0x000fe200000e0000 */
[----:B------:R-:W-:Y:S01]  /*8720*/  VIADD R8, R8, 0x1 ;  /* 0x0000000108087836 */ /* 0x000fe20000000000 */
[----:B------:R-:W-:Y:S01]  /*8730*/  R2UR UR11, R11 ;  /* 0x000000000b0b72ca */ /* 0x000fe200000e0000 */
[----:B------:R-:W-:Y:S01]  /*8740*/  UIADD3.X UR25, URZ, UR23, URZ, UP1, !UPT ;  /* 0x000000173f197290 */ /* 0x000fe20008ffe43f */
[----:B------:R-:W-:Y:S01]  /*8750*/  R2UR UR10, R20 ;  /* 0x00000000140a72ca */ /* 0x000fe200000e0000 */
[----:B------:R-:W-:Y:S01]  /*8760*/  UMOV UR6, 0x0 ;  /* 0x0000000000067882 */ /* 0x000fe20000000000 */
[----:B------:R-:W-:Y:S01]  /*8770*/  R2UR UR12, R6 ;  /* 0x00000000060c72ca */ /* 0x000fe200000e0000 */
[----:B------:R-:W-:Y:S01]  /*8780*/  UMOV UR7, 0x10000000 ;  /* 0x1000000000077882 */ /* 0x000fe20000000000 */
[----:B------:R-:W-:Y:S01]  /*8790*/  R2UR UR19, R15 ;  /* 0x000000000f1372ca */ /* 0x000fe200000e0000 */
[----:B------:R-:W-:Y:S01]  /*87a0*/  VIADD R20, R20, 0x20 ;  /* 0x0000002014147836 */ /* 0x000fe20000000000 */
[----:B------:R-:W-:Y:S01]  /*87b0*/  ISETP.GT.AND P2, PT, R0, 0x1, PT ;  /* 0x000000010000780c */ /* 0x000fe20003f44270 */
[----:B------:R-:W-:Y:S01]  /*87c0*/  UIADD3 UR14, UR5, 0x100, URZ ;  /* 0x00000100050e7890 */ /* 0x000fe2000fffe03f */
[----:B------:R-:W-:Y:S01]  /*87d0*/  ISETP.NE.AND P1, PT, R8, 0x4, PT ;  /* 0x000000040800780c */ /* 0x000fe20003f25270 */
[----:B------:R-:W-:-:S02]  /*87e0*/  UIADD3.X UR5, URZ, UR23, URZ, UP0, !UPT ;  /* 0x000000173f057290 */ /* 0x000fc400087fe43f */
[----:B------:R-:W-:Y:S01]  /*87f0*/  UIADD3 UR15, UR8, 0x8100, URZ ;  /* 0x00008100080f7890 */ /* 0x000fe2000fffe03f */
[----:B------:R-:W-:Y:S02]  /*8800*/  SEL R10, RZ, 0x1, P1 ;  /* 0x00000001ff0a7807 */ /* 0x000fe40000800000 */
[----:B------:R-:W-:Y:S01]  /*8810*/  UMOV UR8, UR14 ;  /* 0x0000000e00087c82 */ /* 0x000fe20008000000 */
[----:B------:R-:W-:Y:S02]  /*8820*/  SEL R8, R8, RZ, P1 ;  /* 0x000000ff08087207 */ /* 0x000fe40000800000 */
[----:B------:R-:W-:Y:S01]  /*8830*/  LOP3.LUT R7, R7, R10, RZ, 0x3c, !PT ;  /* 0x0000000a07077212 */ /* 0x000fe200078e3cff */
[----:B------:R0:W-:Y:S02]  /*8840*/  UTMALDG.3D [UR8], [UR4], desc[UR6] ;  /* 0x00000608040075b4 */ /* 0x0001e40008011000 */
[----:B0-----:R-:W-:Y:S01]  /*8850*/  UMOV UR8, UR15 ;  /* 0x0000000f00087c82 */ /* 0x001fe20008000000 */
[----:B------:R-:W-:-:S02]  /*8860*/  UMOV UR11, UR19 ;  /* 0x00000013000b7c82 */ /* 0x000fc40008000000 */
[----:B------:R0:W-:Y:S02]  /*8870*/  UTMALDG.3D [UR8], [UR24], desc[UR6] ;  /* 0x00000608180075b4 */ /* 0x0001e40008011000 */
[----:B0-----:R-:W-:Y:S05]  /*8880*/  @P2 BRA `(.L_x_176) ;  /* 0xfffffffc00482947 */ /* 0x001fea000383ffff */
.L_x_172:
[----:B------:R-:W-:Y:S05]  /*8890*/  BSYNC B1 ;  /* 0x0000000000017941 */ /* 0x000fea0003800000 */
.L_x_171:
[----:B------:R-:W-:Y:S01]  /*88a0*/  LOP3.LUT P2, RZ, R14, 0xff, RZ, 0xc0, !PT ;  /* 0x000000ff0eff7812 */ /* 0x000fe2000784c0ff */
[----:B------:R-:W-:Y:S01]  /*88b0*/  IMAD.IADD R5, R16, 0x1, R5 ;  /* 0x0000000110057824 */ /* 0x000fe200078e0205 */
[----:B------:R-:W-:Y:S01]  /*88c0*/  IADD3 R2, P5, R2, UR20, RZ ;  /* 0x0000001402027c10 */ /* 0x000fe2000ffbe0ff */
[----:B------:R-:W-:Y:S01]  /*88d0*/  ULDC.64 UR4, c[0x0][0x650] ;  /* 0x0001940000047ab9 */ /* 0x000fe20000000a00 */
[----:B------:R-:W-:Y:S01]  /*88e0*/  BSSY B1, `(.L_x_177) ;  /* 0x000006b000017945 */ /* 0x000fe20003800000 */
[----:B------:R-:W-:Y:S01]  /*88f0*/  IMAD.MOV.U32 R11, RZ, RZ, -0x1 ;  /* 0xffffffffff0b7424 */ /* 0x000fe200078e00ff */
[----:B------:R-:W-:Y:S01]  /*8900*/  ISETP.GT.U32.AND P1, PT, R5, 0x3, PT ;  /* 0x000000030500780c */ /* 0x000fe20003f24070 */
[----:B------:R-:W-:Y:S01]  /*8910*/  IMAD.MOV.U32 R15, RZ, RZ, -0x1 ;  /* 0xffffffffff0f7424 */ /* 0x000fe200078e00ff */
[----:B------:R-:W-:Y:S02]  /*8920*/  SHF.R.U32.HI R0, RZ, 0x2, R5 ;  /* 0x00000002ff007819 */ /* 0x000fe40000011605 */
[----:B------:R-:W-:-:S02]  /*8930*/  ISETP.LT.U32.AND P1, PT, R16, 0x4, P1 ;  /* 0x000000041000780c */ /* 0x000fc40000f21070 */
[----:B------:R-:W-:Y:S01]  /*8940*/  IADD3.X R3, R3, UR13, RZ, P5, !PT ;  /* 0x0000000d03037c10 */ /* 0x000fe2000affe4ff */
[----:B------:R-:W0:Y:S01]  /*8950*/  @P2 S2R R7, SR_CgaCtaId ;  /* 0x0000000000072919 */ /* 0x000e220000008800 */
[----:B------:R-:W-:Y:S02]  /*8960*/  @P2 MOV R6, 0x400 ;  /* 0x0000040000062802 */ /* 0x000fe40000000f00 */
[----:B------:R-:W-:Y:S02]  /*8970*/  ISETP.GE.U32.AND P5, PT, R2, UR4, PT ;  /* 0x0000000402007c0c */ /* 0x000fe4000bfa6070 */
[----:B------:R-:W-:Y:S02]  /*8980*/  LOP3.LUT R0, R0, 0x1, RZ, 0xc0, !PT ;  /* 0x0000000100007812 */ /* 0x000fe400078ec0ff */
[----:B------:R-:W-:Y:S02]  /*8990*/  LOP3.LUT R5, R5, 0x3, RZ, 0xc0, !PT ;  /* 0x0000000305057812 */ /* 0x000fe400078ec0ff */
[----:B------:R-:W-:-:S02]  /*89a0*/  PRMT R14, RZ, 0x7610, R14 ;  /* 0x00007610ff0e7816 */ /* 0x000fc4000000000e */
[----:B0-----:R-:W-:Y:S02]  /*89b0*/  @P2 LEA R6, R7, R6, 0x18 ;  /* 0x0000000607062211 */ /* 0x001fe400078ec0ff */
[----:B------:R-:W-:Y:S02]  /*89c0*/  SEL R7, RZ, 0x1, !P1 ;  /* 0x00000001ff077807 */ /* 0x000fe40004800000 */
[----:B------:R-:W-:Y:S01]  /*89d0*/  ISETP.GE.U32.AND.EX P1, PT, R3, UR5, PT, P5 ;  /* 0x0000000503007c0c */ /* 0x000fe2000bf26150 */
[----:B------:R0:W-:Y:S01]  /*89e0*/  @P2 SYNCS.ARRIVE.TRANS64.A1T0 RZ, [R6+URZ+0x58], RZ ;  /* 0x000058ff06ff29a7 */ /* 0x0001e2000810003f */
[----:B------:R-:W-:-:S04]  /*89f0*/  ISETP.NE.U32.AND P2, PT, R0, 0x1, PT ;  /* 0x000000010000780c */ /* 0x000fc80003f45070 */
[----:B------:R-:W-:Y:S01]  /*8a00*/  ISETP.GT.U32.AND P2, PT, R16, 0x3, !P2 ;  /* 0x000000031000780c */ /* 0x000fe20005744070 */
[----:B0-----:R-:W-:-:S03]  /*8a10*/  IMAD.MOV.U32 R6, RZ, RZ, -0x1 ;  /* 0xffffffffff067424 */ /* 0x001fc600078e00ff */
[----:B------:R-:W-:-:S04]  /*8a20*/  SEL R0, RZ, 0x1, !P2 ;  /* 0x00000001ff007807 */ /* 0x000fc80005000000 */
[----:B------:R-:W-:Y:S02]  /*8a30*/  LOP3.LUT R12, R0, R12, R7, 0x96, !PT ;  /* 0x0000000c000c7212 */ /* 0x000fe400078e9607 */
[----:B------:R-:W-:Y:S01]  /*8a40*/  PRMT R0, RZ, 0x7610, R0 ;  /* 0x00007610ff007816 */ /* 0x000fe20000000000 */
[----:B------:R-:W-:Y:S06]  /*8a50*/  @P1 BRA `(.L_x_178) ;  /* 0x00000004004c1947 */ /* 0x000fec0003800000 */
[----:B------:R-:W-:Y:S01]  /*8a60*/  ULDC.64 UR4, c[0x0][0x628] ;  /* 0x00018a0000047ab9 */ /* 0x000fe20000000a00 */
[----:B------:R-:W0:Y:S01]  /*8a70*/  S2R R15, SR_CTAID.X ;  /* 0x00000000000f7919 */ /* 0x000e220000002500 */
[----:B------:R-:W-:Y:S01]  /*8a80*/  ISETP.NE.U32.AND P1, PT, RZ, UR4, PT ;  /* 0x00000004ff007c0c */ /* 0x000fe2000bf25070 */
[----:B------:R-:W-:Y:S01]  /*8a90*/  ULDC UR7, c[0x0][0x630] ;  /* 0x00018c0000077ab9 */ /* 0x000fe20000000800 */
[----:B------:R-:W-:Y:S01]  /*8aa0*/  IMAD.MOV.U32 R6, RZ, RZ, R2 ;  /* 0x000000ffff067224 */ /* 0x000fe200078e0002 */
[----:B------:R-:W1:Y:S01]  /*8ab0*/  S2R R0, SR_CTAID.Y ;  /* 0x0000000000007919 */ /* 0x000e620000002600 */
[----:B------:R-:W-:Y:S01]  /*8ac0*/  ISETP.NE.AND.EX P1, PT, RZ, UR5, PT, P1 ;  /* 0x00000005ff007c0c */ /* 0x000fe2000bf25310 */
[----:B------:R-:W-:-:S12]  /*8ad0*/  IMAD.MOV.U32 R7, RZ, RZ, R3 ;  /* 0x000000ffff077224 */ /* 0x000fd800078e0003 */
[----:B------:R-:W-:Y:S05]  /*8ae0*/  @!P1 BRA `(.L_x_179) ;  /* 0x0000000000289947 */ /* 0x000fea0003800000 */
[----:B------:R-:W-:Y:S02]  /*8af0*/  ULDC UR6, c[0x0][0x634] ;  /* 0x00018d0000067ab9 */ /* 0x000fe40000000800 */
[----:B------:R-:W-:-:S05]  /*8b00*/  IADD3 R11, P1, R2, UR6, RZ ;  /* 0x00000006020b7c10 */ /* 0x000fca000ff3e0ff */
[----:B------:R-:W-:-:S04]  /*8b10*/  IMAD.X R19, RZ, RZ, R3, P1 ;  /* 0x000000ffff137224 */ /* 0x000fc800008e0603 */
[----:B------:R-:W-:-:S04]  /*8b20*/  IMAD.WIDE.U32 R8, R19, UR4, RZ ;  /* 0x0000000413087c25 */ /* 0x000fc8000f8e00ff */
[----:B------:R-:W-:-:S04]  /*8b30*/  IMAD.WIDE.U32 R8, P1, R11, UR5, R8 ;  /* 0x000000050b087c25 */ /* 0x000fc8000f820008 */
[----:B------:R-:W-:-:S04]  /*8b40*/  IMAD.WIDE.U32 R10, R11, UR4, RZ ;  /* 0x000000040b0a7c25 */ /* 0x000fc8000f8e00ff */
[----:B------:R-:W-:Y:S01]  /*8b50*/  IMAD.X R7, RZ, RZ, RZ, P1 ;  /* 0x000000ffff077224 */ /* 0x000fe200008e06ff */
[----:B------:R-:W-:Y:S01]  /*8b60*/  IADD3 RZ, P1, R11, R8, RZ ;  /* 0x000000080bff7210 */ /* 0x000fe20007f3e0ff */
[----:B------:R-:W-:-:S04]  /*8b70*/  IMAD.MOV.U32 R6, RZ, RZ, R9 ;  /* 0x000000ffff067224 */ /* 0x000fc800078e0009 */
[----:B------:R-:W-:-:S08]  /*8b80*/  IMAD.WIDE.U32.X R6, R19, UR5, R6, P1 ;  /* 0x0000000513067c25 */ /* 0x000fd000088e0406 */
.L_x_179:
[--C-:B------:R-:W-:Y:S01]  /*8b90*/  SHF.R.U64 R10, R6, UR7, R7.reuse ;  /* 0x00000007060a7c19 */ /* 0x100fe20008001207 */
[----:B------:R-:W-:Y:S01]  /*8ba0*/  ULDC.64 UR4, c[0x0][0x620] ;  /* 0x0001880000047ab9 */ /* 0x000fe20000000a00 */
[----:B------:R-:W-:Y:S01]  /*8bb0*/  SHF.R.U32.HI R6, RZ, UR7, R7 ;  /* 0x00000007ff067c19 */ /* 0x000fe20008011607 */
[----:B------:R-:W2:Y:S01]  /*8bc0*/  LDC R22, c[0x0][0x144] ;  /* 0x00005100ff167b82 */ /* 0x000ea20000000800 */
[----:B------:R-:W-:Y:S01]  /*8bd0*/  IADD3 R9, P1, RZ, -R10, RZ ;  /* 0x8000000aff097210 */ /* 0x000fe20007f3e0ff */
[----:B------:R-:W-:Y:S01]  /*8be0*/  ULDC.64 UR8, c[0x0][0x640] ;  /* 0x0001900000087ab9 */ /* 0x000fe20000000a00 */
[----:B0-----:R-:W-:Y:S01]  /*8bf0*/  I2FP.F32.U32 R11, R15 ;  /* 0x0000000f000b7245 */ /* 0x001fe20000201000 */
[----:B------:R-:W-:Y:S02]  /*8c00*/  ULDC UR6, c[0x0][0x608] ;  /* 0x0001820000067ab9 */ /* 0x000fe40000000800 */
[----:B------:R-:W-:Y:S01]  /*8c10*/  IMAD.X R6, RZ, RZ, ~R6, P1 ;  /* 0x000000ffff067224 */ /* 0x000fe200008e0e06 */
[----:B------:R-:W-:Y:S01]  /*8c20*/  ISETP.NE.U32.AND P1, PT, RZ, UR8, PT ;  /* 0x00000008ff007c0c */ /* 0x000fe2000bf25070 */
[----:B------:R-:W0:Y:S02]  /*8c30*/  LDC R19, c[0x0][0x148] ;  /* 0x00005200ff137b82 */ /* 0x000e240000000800 */
[----:B------:R-:W-:Y:S01]  /*8c40*/  IMAD R8, R6, UR4, RZ ;  /* 0x0000000406087c24 */ /* 0x000fe2000f8e02ff */
[----:B------:R-:W-:Y:S01]  /*8c50*/  ISETP.NE.AND.EX P1, PT, RZ, UR9, PT, P1 ;  /* 0x00000009ff007c0c */ /* 0x000fe2000bf25310 */
[----:B------:R-:W-:Y:S01]  /*8c60*/  IMAD.WIDE.U32 R6, R9, UR4, R2 ;  /* 0x0000000409067c25 */ /* 0x000fe2000f8e0002 */
[----:B------:R-:W-:-:S03]  /*8c70*/  ULDC UR4, c[0x0][0x150] ;  /* 0x0000540000047ab9 */ /* 0x000fc60000000800 */
[----:B------:R-:W-:Y:S02]  /*8c80*/  IMAD R9, R9, UR5, R8 ;  /* 0x0000000509097c24 */ /* 0x000fe4000f8e0208 */
[----:B------:R-:W-:Y:S01]  /*8c90*/  FMUL R8, R11, UR4 ;  /* 0x000000040b087c20 */ /* 0x000fe20008400000 */
[----:B------:R-:W-:Y:S01]  /*8ca0*/  ULDC UR4, c[0x0][0x618] ;  /* 0x0001860000047ab9 */ /* 0x000fe20000000800 */
[----:B------:R-:W-:Y:S01]  /*8cb0*/  ULDC UR5, c[0x0][0x154] ;  /* 0x0000550000057ab9 */ /* 0x000fe20000000800 */
[----:B------:R-:W-:-:S03]  /*8cc0*/  IMAD.IADD R7, R7, 0x1, R9 ;  /* 0x0000000107077824 */ /* 0x000fc600078e0209 */
[----:B------:R-:W3:Y:S02]  /*8cd0*/  F2I.U32.TRUNC.NTZ R8, R8 ;  /* 0x0000000800087305 */ /* 0x000ee4000020f000 */
[----:B------:R-:W-:Y:S02]  /*8ce0*/  SHF.R.U64 R11, R6, UR4, R7 ;  /* 0x00000004060b7c19 */ /* 0x000fe40008001207 */
[----:B-1----:R-:W-:-:S05]  /*8cf0*/  I2FP.F32.U32 R6, R0 ;  /* 0x0000000000067245 */ /* 0x002fca0000201000 */
[----:B------:R-:W-:Y:S01]  /*8d00*/  FMUL R21, R6, UR5 ;  /* 0x0000000506157c20 */ /* 0x000fe20008400000 */
[----:B------:R-:W-:Y:S01]  /*8d10*/  SHF.R.U32.HI R6, RZ, UR4, R7 ;  /* 0x00000004ff067c19 */ /* 0x000fe20008011607 */
[----:B------:R-:W-:-:S03]  /*8d20*/  ULDC UR4, c[0x0][0x658] ;  /* 0x0001960000047ab9 */ /* 0x000fc60000000800 */
[--C-:B------:R-:W-:Y:S01]  /*8d30*/  SHF.R.U64 R20, R11, UR6, R6.reuse ;  /* 0x000000060b147c19 */ /* 0x100fe20008001206 */
[----:B------:R-:W1:Y:S01]  /*8d40*/  F2I.U32.TRUNC.NTZ R21, R21 ;  /* 0x0000001500157305 */ /* 0x000e62000020f000 */
[----:B------:R-:W-:Y:S01]  /*8d50*/  SHF.R.U32.HI R7, RZ, UR6, R6 ;  /* 0x00000006ff077c19 */ /* 0x000fe20008011606 */
[----:B---3--:R-:W-:-:S03]  /*8d60*/  IMAD.MOV R8, RZ, RZ, -R8 ;  /* 0x000000ffff087224 */ /* 0x008fc600078e0a08 */
[----:B------:R-:W-:Y:S01]  /*8d70*/  SHF.R.U64 R18, R20, UR4, R7 ;  /* 0x0000000414127c19 */ /* 0x000fe20008001207 */
[----:B--2---:R-:W-:Y:S01]  /*8d80*/  IMAD R15, R22, R8, R15 ;  /* 0x00000008160f7224 */ /* 0x004fe200078e020f */
[----:B------:R-:W-:-:S03]  /*8d90*/  SHF.R.U32.HI R23, RZ, UR4, R7 ;  /* 0x00000004ff177c19 */ /* 0x000fc60008011607 */
[----:B------:R-:W-:Y:S02]  /*8da0*/  IMAD.MOV.U32 R6, RZ, RZ, R18 ;  /* 0x000000ffff067224 */ /* 0x000fe400078e0012 */
[----:B------:R-:W-:Y:S01]  /*8db0*/  IMAD.MOV.U32 R7, RZ, RZ, R23 ;  /* 0x000000ffff077224 */ /* 0x000fe200078e0017 */
[----:B-1----:R-:W-:Y:S06]  /*8dc0*/  @!P1 BRA `(.L_x_180) ;  /* 0x0000000000289947 */ /* 0x002fec0003800000 */
[----:B------:R-:W-:Y:S02]  /*8dd0*/  ULDC UR4, c[0x0][0x64c] ;  /* 0x0001930000047ab9 */ /* 0x000fe40000000800 */
[----:B------:R-:W-:-:S05]  /*8de0*/  IADD3 R7, P1, R18, UR4, RZ ;  /* 0x0000000412077c10 */ /* 0x000fca000ff3e0ff */
[----:B------:R-:W-:-:S04]  /*8df0*/  IMAD.X R23, RZ, RZ, R23, P1 ;  /* 0x000000ffff177224 */ /* 0x000fc800008e0617 */
[----:B------:R-:W-:-:S04]  /*8e00*/  IMAD.WIDE.U32 R8, R23, UR8, RZ ;  /* 0x0000000817087c25 */ /* 0x000fc8000f8e00ff */
[----:B------:R-:W-:-:S04]  /*8e10*/  IMAD.WIDE.U32 R8, P1, R7, UR9, R8 ;  /* 0x0000000907087c25 */ /* 0x000fc8000f820008 */
[----:B------:R-:W-:-:S04]  /*8e20*/  IMAD.WIDE.U32 R6, R7, UR8, RZ ;  /* 0x0000000807067c25 */ /* 0x000fc8000f8e00ff */
[----:B------:R-:W-:Y:S01]  /*8e30*/  IMAD.MOV.U32 R6, RZ, RZ, R9 ;  /* 0x000000ffff067224 */ /* 0x000fe200078e0009 */
[----:B------:R-:W-:Y:S01]  /*8e40*/  IADD3 RZ, P2, R7, R8, RZ ;  /* 0x0000000807ff7210 */ /* 0x000fe20007f5e0ff */
[----:B------:R-:W-:-:S04]  /*8e50*/  IMAD.X R7, RZ, RZ, RZ, P1 ;  /* 0x000000ffff077224 */ /* 0x000fc800008e06ff */
[----:B------:R-:W-:-:S08]  /*8e60*/  IMAD.WIDE.U32.X R6, R23, UR9, R6, P2 ;  /* 0x0000000917067c25 */ /* 0x000fd000090e0406 */
.L_x_180:
[----:B------:R-:W-:Y:S01]  /*8e70*/  ULDC UR4, c[0x0][0x648] ;  /* 0x0001920000047ab9 */ /* 0x000fe20000000800 */
[----:B------:R-:W-:Y:S01]  /*8e80*/  LOP3.LUT R20, R20, UR17, RZ, 0xc0, !PT ;  /* 0x0000001114147c12 */ /* 0x000fe2000f8ec0ff */
[----:B------:R-:W-:Y:S01]  /*8e90*/  IMAD.MOV R21, RZ, RZ, -R21 ;  /* 0x000000ffff157224 */ /* 0x000fe200078e0a15 */
[----:B------:R-:W-:Y:S01]  /*8ea0*/  SHF.R.U64 R7, R6, UR4, R7 ;  /* 0x0000000406077c19 */ /* 0x000fe20008001207 */
[----:B------:R-:W-:Y:S01]  /*8eb0*/  ULDC UR4, c[0x0][0x638] ;  /* 0x00018e0000047ab9 */ /* 0x000fe20000000800 */
[----:B------:R-:W-:Y:S01]  /*8ec0*/  ULDC UR5, c[0x0][0x610] ;  /* 0x0001840000057ab9 */ /* 0x000fe20000000800 */
[----:B0-----:R-:W-:Y:S02]  /*8ed0*/  @P3 IMAD R15, R19, R21, R0 ;  /* 0x00000015130f3224 */ /* 0x001fe400078e0200 */
[----:B------:R-:W-:Y:S02]  /*8ee0*/  IMAD.MOV R9, RZ, RZ, -R7 ;  /* 0x000000ffff097224 */ /* 0x000fe400078e0a07 */
[----:B------:R-:W-:Y:S01]  /*8ef0*/  IMAD R20, R7, UR18, R20 ;  /* 0x0000001207147c24 */ /* 0x000fe2000f8e0214 */
[----:B------:R-:W-:Y:S01]  /*8f00*/  LOP3.LUT R7, R11, UR16, RZ, 0xc0, !PT ;  /* 0x000000100b077c12 */ /* 0x000fe2000f8ec0ff */
[----:B------:R-:W-:Y:S01]  /*8f10*/  IMAD R18, R9, UR4, R18 ;  /* 0x0000000409127c24 */ /* 0x000fe2000f8e0212 */
[----:B------:R-:W-:Y:S01]  /*8f20*/  ULDC UR4, c[0x0][0x600] ;  /* 0x0001800000047ab9 */ /* 0x000fe20000000800 */
[----:B------:R-:W-:-:S02]  /*8f30*/  IMAD R11, R20, UR5, R15 ;  /* 0x00000005140b7c24 */ /* 0x000fc4000f8e020f */
[----:B------:R-:W-:Y:S02]  /*8f40*/  IMAD R18, R18, UR4, R7 ;  /* 0x0000000412127c24 */ /* 0x000fe4000f8e0207 */
[----:B------:R-:W-:Y:S02]  /*8f50*/  IMAD.MOV.U32 R0, RZ, RZ, 0x1 ;  /* 0x00000001ff007424 */ /* 0x000fe400078e00ff */
[----:B------:R-:W-:Y:S01]  /*8f60*/  IMAD.MOV.U32 R6, RZ, RZ, R10 ;  /* 0x000000ffff067224 */ /* 0x000fe200078e000a */
[----:B------:R-:W-:Y:S02]  /*8f70*/  SEL R15, R18, R11, !P3 ;  /* 0x0000000b120f7207 */ /* 0x000fe40005800000 */
[----:B------:R-:W-:-:S07]  /*8f80*/  SEL R11, R11, R18, !P3 ;  /* 0x000000120b0b7207 */ /* 0x000fce0005800000 */
.L_x_178:
[----:B------:R-:W-:Y:S05]  /*8f90*/  BSYNC B1 ;  /* 0x0000000000017941 */ /* 0x000fea0003800000 */
.L_x_177:
[----:B------:R-:W-:-:S13]  /*8fa0*/  LOP3.LUT P1, RZ, R0, 0xff, RZ, 0xc0, !PT ;  /* 0x000000ff00ff7812 */ /* 0x000fda000782c0ff */
[----:B------:R-:W-:Y:S05]  /*8fb0*/  @P1 BRA `(.L_x_181) ;  /* 0xfffffff400481947 */ /* 0x000fea000383ffff */
[----:B------:R-:W-:Y:S05]  /*8fc0*/  BSYNC B0 ;  /* 0x0000000000007941 */ /* 0x000fea0003800000 */
.L_x_169:
[----:B------:R-:W-:-:S03]  /*8fd0*/  UMOV UR4, 0xffffffff ;  /* 0xffffffff00047882 */ /* 0x000fc60000000000 */
[----:B------:R-:W-:Y:S05]  /*8fe0*/  BRA.DIV UR4, `(.L_x_182) ;  /* 0x00000006041c7947 */ /* 0x000fea000b800000 */
[----:B------:R-:W-:-:S13]  /*8ff0*/  ELECT P0, URZ, PT ;  /* 0x00000000003f782f */ /* 0x000fda0003800000 */
.L_x_196:
[----:B------:R-:W-:Y:S04]  /*9000*/  BSSY B0, `(.L_x_183) ;  /* 0x000002b000007945 */ /* 0x000fe80003800000 */
[----:B------:R-:W-:Y:S05]  /*9010*/  @!P0 BRA `(.L_x_184) ;  /* 0x0000000000a48947 */ /* 0x000fea0003800000 */
[----:B------:R-:W-:-:S04]  /*9020*/  LOP3.LUT R4, R4, 0x2, RZ, 0xfc, !PT ;  /* 0x0000000204047812 */ /* 0x000fc800078efcff */
[----:B------:R-:W-:-:S13]  /*9030*/  ISETP.NE.AND P0, PT, R4, 0x3, PT ;  /* 0x000000030400780c */ /* 0x000fda0003f05270 */
[----:B------:R-:W-:Y:S05]  /*9040*/  @!P0 BRA `(.L_x_185) ;  /* 0x0000000000048947 */ /* 0x000fea0003800000 */
[----:B------:R-:W-:Y:S01]  /*9050*/  BPT.TRAP 0x1 ;  /* 0x000000040000795c */ /* 0x000fe20000300000 */
.L_x_185:
[----:B------:R-:W0:Y:S01]  /*9060*/  S2R R3, SR_CgaCtaId ;  /* 0x0000000000037919 */ /* 0x000e220000008800 */
[----:B------:R-:W-:Y:S02]  /*9070*/  MOV R0, 0x400 ;  /* 0x0000040000007802 */ /* 0x000fe40000000f00 */
[----:B------:R-:W-:Y:S02]  /*9080*/  SHF.L.U32 R2, R12, 0x1f, RZ ;  /* 0x0000001f0c027819 */ /* 0x000fe400000006ff */
[----:B0-----:R-:W-:-:S05]  /*9090*/  LEA R0, R3, R0, 0x18 ;  /* 0x0000000003007211 */ /* 0x001fca00078ec0ff */
[----:B------:R-:W-:-:S04]  /*90a0*/  VIADD R0, R0, 0x20 ;  /* 0x0000002000007836 */ /* 0x000fc80000000000 */
[C---:B------:R-:W-:Y:S02]  /*90b0*/  IMAD R7, R5.reuse, 0x8, R0 ;  /* 0x0000000805077824 */ /* 0x040fe400078e0200 */
[----:B------:R-:W-:Y:S02]  /*90c0*/  VIADD R5, R5, 0x1 ;  /* 0x0000000105057836 */ /* 0x000fe40000000000 */
[----:B------:R-:W0:Y:S03]  /*90d0*/  SYNCS.PHASECHK.TRANS64.TRYWAIT P0, [R7+URZ], R2 ;  /* 0x00000002070075a7 */ /* 0x000e26000800017f */
[----:B------:R-:W-:-:S04]  /*90e0*/  ISETP.NE.AND P1, PT, R5, 0x4, PT ;  /* 0x000000040500780c */ /* 0x000fc80003f25270 */
[----:B------:R-:W-:Y:S02]  /*90f0*/  SEL R3, RZ, 0x1, P1 ;  /* 0x00000001ff037807 */ /* 0x000fe40000800000 */
[----:B------:R-:W-:Y:S02]  /*9100*/  SEL R5, R5, RZ, P1 ;  /* 0x000000ff05057207 */ /* 0x000fe40000800000 */
[----:B------:R-:W-:-:S03]  /*9110*/  LOP3.LUT R12, R12, R3, RZ, 0x3c, !PT ;  /* 0x000000030c0c7212 */ /* 0x000fc600078e3cff */
[----:B------:R-:W-:Y:S01]  /*9120*/  IMAD R9, R5, 0x8, R0 ;  /* 0x0000000805097824 */ /* 0x000fe200078e0200 */
[----:B------:R-:W-:Y:S01]  /*9130*/  SHF.L.U32 R4, R12, 0x1f, RZ ;  /* 0x0000001f0c047819 */ /* 0x000fe200000006ff */
[----:B0-----:R-:W-:Y:S06]  /*9140*/  @!P0 BRA `(.L_x_186) ;  /* 0x0000000000e88947 */ /* 0x001fec0003800000 */
.L_x_197:
[----:B------:R-:W1:Y:S01]  /*9150*/  SYNCS.PHASECHK.TRANS64.TRYWAIT P0, [R9+URZ], R4 ;  /* 0x00000004090075a7 */ /* 0x000e62000800017f */
[----:B0-----:R-:W-:-:S05]  /*9160*/  VIADD R2, R5, 0x1 ;  /* 0x0000000105027836 */ /* 0x001fca0000000000 */
[----:B------:R-:W-:-:S04]  /*9170*/  ISETP.NE.AND P1, PT, R2, 0x4, PT ;  /* 0x000000040200780c */ /* 0x000fc80003f25270 */
[----:B------:R-:W-:Y:S02]  /*9180*/  SEL R3, RZ, 0x1, P1 ;  /* 0x00000001ff037807 */ /* 0x000fe40000800000 */
[----:B------:R-:W-:Y:S02]  /*9190*/  SEL R7, R2, RZ, P1 ;  /* 0x000000ff02077207 */ /* 0x000fe40000800000 */
[----:B------:R-:W-:-:S03]  /*91a0*/  LOP3.LUT R11, R12, R3, RZ, 0x3c, !PT ;  /* 0x000000030c0b7212 */ /* 0x000fc600078e3cff */
[----:B------:R-:W-:Y:S01]  /*91b0*/  IMAD R6, R7, 0x8, R0 ;  /* 0x0000000807067824 */ /* 0x000fe200078e0200 */
[----:B------:R-:W-:Y:S01]  /*91c0*/  SHF.L.U32 R5, R11, 0x1f, RZ ;  /* 0x0000001f0b057819 */ /* 0x000fe200000006ff */
[----:B-1----:R-:W-:Y:S06]  /*91d0*/  @!P0 BRA `(.L_x_187) ;  /* 0x0000000000d88947 */ /* 0x002fec0003800000 */
.L_x_198:
[----:B------:R-:W1:Y:S01]  /*91e0*/  SYNCS.PHASECHK.TRANS64.TRYWAIT P0, [R6+URZ], R5 ;  /* 0x00000005060075a7 */ /* 0x000e62000800017f */
[----:B------:R-:W-:-:S05]  /*91f0*/  VIADD R2, R7, 0x1 ;  /* 0x0000000107027836 */ /* 0x000fca0000000000 */
[----:B------:R-:W-:-:S04]  /*9200*/  ISETP.NE.AND P1, PT, R2, 0x4, PT ;  /* 0x000000040200780c */ /* 0x000fc80003f25270 */
[----:B0-----:R-:W-:Y:S02]  /*9210*/  SEL R4, RZ, 0x1, P1 ;  /* 0x00000001ff047807 */ /* 0x001fe40000800000 */
[----:B------:R-:W-:Y:S02]  /*9220*/  SEL R3, R2, RZ, P1 ;  /* 0x000000ff02037207 */ /* 0x000fe40000800000 */
[----:B------:R-:W-:Y:S01]  /*9230*/  LOP3.LUT R4, R11, R4, RZ, 0x3c, !PT ;  /* 0x000000040b047212 */ /* 0x000fe200078e3cff */
[----:B-1----:R-:W-:Y:S06]  /*9240*/  @!P0 BRA `(.L_x_188) ;  /* 0x0000000000d08947 */ /* 0x002fec0003800000 */
.L_x_199:
[----:B------:R-:W-:Y:S01]  /*9250*/  IMAD R3, R3, 0x8, R0 ;  /* 0x0000000803037824 */ /* 0x000fe200078e0200 */
[----:B------:R-:W-:-:S07]  /*9260*/  SHF.L.U32 R0, R4, 0x1f, RZ ;  /* 0x0000001f04007819 */ /* 0x000fce00000006ff */
.L_x_189:
[----:B-1----:R1:W2:Y:S02]  /*9270*/  SYNCS.PHASECHK.TRANS64.TRYWAIT P0, [R3+URZ], R0 ;  /* 0x00000000030075a7 */ /* 0x0022a4000800017f */
[----:B--2---:R-:W-:Y:S05]  /*9280*/  @!P0 NANOSLEEP.SYNCS 0x989680 ;  /* 0x009896800000895d */ /* 0x004fea0003900000 */
[----:B------:R-:W2:Y:S02]  /*9290*/  @!P0 SYNCS.PHASECHK.TRANS64 P0, [R3+URZ], R0 ;  /* 0x00000000030085a7 */ /* 0x000ea4000800007f */
[----:B--2---:R-:W-:Y:S05]  /*92a0*/  @!P0 BRA `(.L_x_189) ;  /* 0xfffffffc00f08947 */ /* 0x004fea000383ffff */
.L_x_184:
[----:B------:R-:W-:Y:S05]  /*92b0*/  BSYNC B0 ;  /* 0x0000000000007941 */ /* 0x000fea0003800000 */
.L_x_183:
[----:B------:R-:W-:Y:S05]  /*92c0*/  EXIT ;  /* 0x000000000000794d */ /* 0x000fea0003800000 */
.L_x_17:
[----:B-1----:R-:W-:-:S04]  /*92d0*/  IMAD.U32 R11, RZ, RZ, UR7 ;  /* 0x00000007ff0b7e24 */ /* 0x002fc8000f8e00ff */
[----:B------:R1:W4:Y:S03]  /*92e0*/  SYNCS.PHASECHK.TRANS64.TRYWAIT P0, [R11+URZ], R10 ;  /* 0x0000000a0b0075a7 */ /* 0x000326000800017f */
[----:B----4-:R-:W-:Y:S05]  /*92f0*/  @!P0 NANOSLEEP.SYNCS 0x989680 ;  /* 0x009896800000895d */ /* 0x010fea0003900000 */
[----:B------:R-:W4:Y:S02]  /*9300*/  @!P0 SYNCS.PHASECHK.TRANS64 P0, [R11+URZ], R10 ;  /* 0x0000000a0b0085a7 */ /* 0x000f24000800007f */
[----:B----4-:R-:W-:Y:S05]  /*9310*/  @!P0 BRA `(.L_x_17) ;  /* 0xfffffffc00ec8947 */ /* 0x010fea000383ffff */
[----:B------:R-:W-:Y:S05]  /*9320*/  BRA `(.L_x_16) ;  /* 0xffffff8000907947 */ /* 0x000fea000383ffff */
.L_x_23:
[----:B-1----:R-:W-:-:S04]  /*9330*/  IMAD.U32 R12, RZ, RZ, UR12 ;  /* 0x0000000cff0c7e24 */ /* 0x002fc8000f8e00ff */
[----:B------:R1:W4:Y:S03]  /*9340*/  SYNCS.PHASECHK.TRANS64.TRYWAIT P0, [R12+URZ], R11 ;  /* 0x0000000b0c0075a7 */ /* 0x000326000800017f */
[----:B----4-:R-:W-:Y:S05]  /*9350*/  @!P0 NANOSLEEP.SYNCS 0x989680 ;  /* 0x009896800000895d */ /* 0x010fea0003900000 */
[----:B------:R-:W4:Y:S02]  /*9360*/  @!P0 SYNCS.PHASECHK.TRANS64 P0, [R12+URZ], R11 ;  /* 0x0000000b0c0085a7 */ /* 0x000f24000800007f */
[----:B----4-:R-:W-:Y:S05]  /*9370*/  @!P0 BRA `(.L_x_23) ;  /* 0xfffffffc00ec8947 */ /* 0x010fea000383ffff */
[----:B------:R-:W-:Y:S05]  /*9380*/  BRA `(.L_x_22) ;  /* 0xffffff8800cc7947 */ /* 0x000fea000383ffff */
.L_x_170:
[----:B------:R-:W-:Y:S01]  /*9390*/  BSSY B1, `(.L_x_190) ;  /* 0x0000006000017945 */ /* 0x000fe20003800000 */
[----:B------:R-:W-:-:S07]  /*93a0*/  IMAD.MOV.U32 R0, RZ, RZ, -0x1 ;  /* 0xffffffffff007424 */ /* 0x000fce00078e00ff */
[----:B------:R-:W-:Y:S05]  /*93b0*/  WARPSYNC.COLLECTIVE R0, `(.L_x_191) ;  /* 0x00000000000c7348 */ /* 0x000fea0003c00000 */
[----:B------:R-:W-:Y:S02]  /*93c0*/  ELECT P1, UR62, PT ;  /* 0x00000000003e782f */ /* 0x000fe40003820000 */
[----:B------:R-:W-:Y:S01]  /*93d0*/  MOV R0, UR62 ;  /* 0x0000003e00007c02 */ /* 0x000fe20008000f00 */
[----:B------:R-:W-:Y:S10]  /*93e0*/  ENDCOLLECTIVE ;  /* 0x000000000000791b */ /* 0x000ff40003800000 */
.L_x_191:
[----:B------:R-:W-:Y:S05]  /*93f0*/  BSYNC B1 ;  /* 0x0000000000017941 */ /* 0x000fea0003800000 */
.L_x_190:
[----:B------:R-:W-:Y:S05]  /*9400*/  BRA `(.L_x_192) ;  /* 0xfffffff000407947 */ /* 0x000fea000383ffff */
.L_x_173:
[----:B-1----:R1:W2:Y:S02]  /*9410*/  SYNCS.PHASECHK.TRANS64.TRYWAIT P1, [R18+URZ+0x20], R9 ;  /* 0x00002009120075a7 */ /* 0x0022a4000802017f */
[----:B--2---:R-:W-:Y:S05]  /*9420*/  @!P1 NANOSLEEP.SYNCS 0x989680 ;  /* 0x009896800000995d */ /* 0x004fea0003900000 */
[----:B------:R-:W2:Y:S02]  /*9430*/  @!P1 SYNCS.PHASECHK.TRANS64 P1, [R18+URZ+0x20], R9 ;  /* 0x00002009120095a7 */ /* 0x000ea4000802007f */
[----:B--2---:R-:W-:Y:S05]  /*9440*/  @!P1 BRA `(.L_x_173) ;  /* 0xfffffffc00f09947 */ /* 0x004fea000383ffff */
[----:B------:R-:W-:Y:S05]  /*9450*/  BRA `(.L_x_193) ;  /* 0xfffffff000747947 */ /* 0x000fea000383ffff */
.L_x_182:
[----:B------:R-:W-:Y:S01]  /*9460*/  BSSY B0, `(.L_x_194) ;  /* 0x0000006000007945 */ /* 0x000fe20003800000 */
[----:B------:R-:W-:-:S07]  /*9470*/  IMAD.MOV.U32 R0, RZ, RZ, -0x1 ;  /* 0xffffffffff007424 */ /* 0x000fce00078e00ff */
[----:B------:R-:W-:Y:S05]  /*9480*/  WARPSYNC.COLLECTIVE R0, `(.L_x_195) ;  /* 0x00000000000c7348 */ /* 0x000fea0003c00000 */
[----:B------:R-:W-:Y:S02]  /*9490*/  ELECT P1, UR62, PT ;  /* 0x00000000003e782f */ /* 0x000fe40003820000 */
[----:B------:R-:W-:Y:S01]  /*94a0*/  MOV R0, UR62 ;  /* 0x0000003e00007c02 */ /* 0x000fe20008000f00 */
[----:B------:R-:W-:Y:S10]  /*94b0*/  ENDCOLLECTIVE ;  /* 0x000000000000791b */ /* 0x000ff40003800000 */
.L_x_195:
[----:B------:R-:W-:Y:S05]  /*94c0*/  BSYNC B0 ;  /* 0x0000000000007941 */ /* 0x000fea0003800000 */
.L_x_194:
[----:B------:R-:W-:Y:S01]  /*94d0*/  PLOP3.LUT P0, PT, P1, PT, PT, 0x80, 0x0 ;  /* 0x000000000000781c */ /* 0x000fe20000f0f070 */
[----:B------:R-:W-:-:S12]  /*94e0*/  BRA `(.L_x_196) ;  /* 0xfffffff800c47947 */ /* 0x000fd8000383ffff */
.L_x_186:
[----:B0-----:R0:W1:Y:S02]  /*94f0*/  SYNCS.PHASECHK.TRANS64.TRYWAIT P0, [R7+URZ], R2 ;  /* 0x00000002070075a7 */ /* 0x001064000800017f */
[----:B-1----:R-:W-:Y:S05]  /*9500*/  @!P0 NANOSLEEP.SYNCS 0x989680 ;  /* 0x009896800000895d */ /* 0x002fea0003900000 */
[----:B------:R-:W1:Y:S02]  /*9510*/  @!P0 SYNCS.PHASECHK.TRANS64 P0, [R7+URZ], R2 ;  /* 0x00000002070085a7 */ /* 0x000e64000800007f */
[----:B-1----:R-:W-:Y:S05]  /*9520*/  @!P0 BRA `(.L_x_186) ;  /* 0xfffffffc00f08947 */ /* 0x002fea000383ffff */
[----:B------:R-:W-:Y:S05]  /*9530*/  BRA `(.L_x_197) ;  /* 0xfffffffc00047947 */ /* 0x000fea000383ffff */
.L_x_187:
[----:B0-----:R0:W1:Y:S02]  /*9540*/  SYNCS.PHASECHK.TRANS64.TRYWAIT P0, [R9+URZ], R4 ;  /* 0x00000004090075a7 */ /* 0x001064000800017f */
[----:B-1----:R-:W-:Y:S05]  /*9550*/  @!P0 NANOSLEEP.SYNCS 0x989680 ;  /* 0x009896800000895d */ /* 0x002fea0003900000 */
[----:B------:R-:W1:Y:S02]  /*9560*/  @!P0 SYNCS.PHASECHK.TRANS64 P0, [R9+URZ], R4 ;  /* 0x00000004090085a7 */ /* 0x000e64000800007f */
[----:B-1----:R-:W-:Y:S05]  /*9570*/  @!P0 BRA `(.L_x_187) ;  /* 0xfffffffc00f08947 */ /* 0x002fea000383ffff */
[----:B------:R-:W-:Y:S05]  /*9580*/  BRA `(.L_x_198) ;  /* 0xfffffffc00147947 */ /* 0x000fea000383ffff */
.L_x_188:
[----:B0-----:R0:W1:Y:S02]  /*9590*/  SYNCS.PHASECHK.TRANS64.TRYWAIT P0, [R6+URZ], R5 ;  /* 0x00000005060075a7 */ /* 0x001064000800017f */
[----:B-1----:R-:W-:Y:S05]  /*95a0*/  @!P0 NANOSLEEP.SYNCS 0x989680 ;  /* 0x009896800000895d */ /* 0x002fea0003900000 */
[----:B------:R-:W1:Y:S02]  /*95b0*/  @!P0 SYNCS.PHASECHK.TRANS64 P0, [R6+URZ], R5 ;  /* 0x00000005060085a7 */ /* 0x000e64000800007f */
[----:B-1----:R-:W-:Y:S05]  /*95c0*/  @!P0 BRA `(.L_x_188) ;  /* 0xfffffffc00f08947 */ /* 0x002fea000383ffff */
[----:B------:R-:W-:Y:S05]  /*95d0*/  BRA `(.L_x_199) ;  /* 0xfffffffc001c7947 */ /* 0x000fea000383ffff */
.L_x_200:
[----:B------:R-:W-:-:S00]  /*95e0*/  BRA `(.L_x_200) ;  /* 0xfffffffc00fc7947 */ /* 0x000fc0000383ffff */
[----:B------:R-:W-:-:S00]  /*95f0*/  NOP ;  /* 0x0000000000007918 */ /* 0x000fc00000000000 */
        /* <DEDUP_REMOVED lines=8> */
.L_x_201:


//--------------------- .nv.shared._ZN7cutlass13device_kernelINS_4gemm6kernel13GemmUniversalIN4cute5tupleIJiiiiEEENS1_10collective13CollectiveMmaINS1_37MainloopSm90TmaGmmaWarpSpecializedFP8ILi4ENS5_IJNS4_1CILi1EEESB_SB_EEENS1_35KernelTmaWarpSpecializedCooperativeEEENS5_IJNSA_ILi256EEENSA_ILi64EEENSA_ILi32EEEEEENS_12float_e5m2_tENS5_IJlSB_lEEESJ_SK_NS4_8TiledMMAINS4_8MMA_AtomIJNS4_4SM904GMMA30MMA_64x64x32_F32E5M2E5M2_SS_TNILNSO_7ScaleInE1ELSQ_1EEEEEENS4_6LayoutINS5_IJNSA_ILi2EEESB_SB_EEENS5_IJSB_NSA_ILi0EEESW_EEEEENS5_IJNS4_10UnderscoreESZ_SZ_EEEEENS4_13SM90_TMA_LOADENS4_14ComposedLayoutINS4_7SwizzleILi1ELi4ELi3EEENS4_18smem_ptr_flag_bitsILi8EEENST_INS5_IJNSA_ILi8EEESH_EEENS5_IJSH_SB_EEEEEEEvNS4_8identityES12_S1C_vS1D_EENS_8epilogue10collective6detail29Sm90TmaWarpSpecializedAdapterINS1G_15DefaultEpilogueISJ_SK_SK_NS1F_6thread17LinearCombinationISJ_Li1EffLNS1K_9ScaleType4KindE0ELNS_15FloatRoundStyleE2ESJ_EENS1_15EpilogueDefaultEEEEEvvEEEEvNT_6ParamsE --------------------------
	.section	.nv.shared._ZN7cutlass13device_kernelINS_4gemm6kernel13GemmUniversalIN4cute5tupleIJiiiiEEENS1_10collective13CollectiveMmaINS1_37MainloopSm90TmaGmmaWarpSpecializedFP8ILi4ENS5_IJNS4_1CILi1EEESB_SB_EEENS1_35KernelTmaWarpSpecializedCooperativeEEENS5_IJNSA_ILi256EEENSA_ILi64EEENSA_ILi32EEEEEENS_12float_e5m2_tENS5_IJlSB_lEEESJ_SK_NS4_8TiledMMAINS4_8MMA_AtomIJNS4_4SM904GMMA30MMA_64x64x32_F32E5M2E5M2_SS_TNILNSO_7ScaleInE1ELSQ_1EEEEEENS4_6LayoutINS5_IJNSA_ILi2EEESB_SB_EEENS5_IJSB_NSA_ILi0EEESW_EEEEENS5_IJNS4_10UnderscoreESZ_SZ_EEEEENS4_13SM90_TMA_LOADENS4_14ComposedLayoutINS4_7SwizzleILi1ELi4ELi3EEENS4_18smem_ptr_flag_bitsILi8EEENST_INS5_IJNSA_ILi8EEESH_EEENS5_IJSH_SB_EEEEEEEvNS4_8identityES12_S1C_vS1D_EENS_8epilogue10collective6detail29Sm90TmaWarpSpecializedAdapterINS1G_15DefaultEpilogueISJ_SK_SK_NS1F_6thread17LinearCombinationISJ_Li1EffLNS1K_9ScaleType4KindE0ELNS_15FloatRoundStyleE2ESJ_EENS1_15EpilogueDefaultEEEEEvvEEEEvNT_6ParamsE,"aw",@nobits
	.sectionflags	@""
	.align	16
	.zero		1024


//--------------------- .nv.shared.reserved.0     --------------------------
	.section	.nv.shared.reserved.0,"aw",@nobits
	.weak		__nv_reservedSMEM_offset_0_alias
	.size		__nv_reservedSMEM_offset_0_alias, 0, 0
	.other		__nv_reservedSMEM_offset_0_alias,@"STO_CUDA_RESERVED_SHARED STV_DEFAULT"
__nv_reservedSMEM_offset_0_alias:
	.zero		0


//--------------------- .nv.global                --------------------------
	.section	.nv.global,"aw",@nobits
.nv.global:
	.type		_ZN40_INTERNAL_235a6c1c_4_k_cu_383fdcdc_208344cute1_E,@object
	.size		_ZN40_INTERNAL_235a6c1c_4_k_cu_383fdcdc_208344cute1_E,(_ZN40_INTERNAL_235a6c1c_4_k_cu_383fdcdc_208344cuda3std3__45__cpo6cbeginE - _ZN40_INTERNAL_235a6c1c_4_k_cu_383fdcdc_208344cute1_E)
_ZN40_INTERNAL_235a6c1c_4_k_cu_383fdcdc_208344cute1_E:
	.zero		1
	.type		_ZN40_INTERNAL_235a6c1c_4_k_cu_383fdcdc_208344cuda3std3__45__cpo6cbeginE,@object
	.size		_ZN40_INTERNAL_235a6c1c_4_k_cu_383fdcdc_208344cuda3std3__45__cpo6cbeginE,(_ZN40_INTERNAL_235a6c1c_4_k_cu_383fdcdc_208344cuda3std3__48in_placeE - _ZN40_INTERNAL_235a6c1c_4_k_cu_383fdcdc_208344cuda3std3__45__cpo6cbeginE)
_ZN40_INTERNAL_235a6c1c_4_k_cu_383fdcdc_208344cuda3std3__45__cpo6cbeginE:
	.zero		1
	.type		_ZN40_INTERNAL_235a6c1c_4_k_cu_383fdcdc_208344cuda3std3__48in_placeE,@object
	.size		_ZN40_INTERNAL_235a6c1c_4_k_cu_383fdcdc_208344cuda3std3__48in_placeE,(_ZN40_INTERNAL_235a6c1c_4_k_cu_383fdcdc_208344cuda3std6ranges3__45__cpo9iter_moveE - _ZN40_INTERNAL_235a6c1c_4_k_cu_383fdcdc_208344cuda3std3__48in_placeE)
_ZN40_INTERNAL_235a6c1c_4_k_cu_383fdcdc_208344cuda3std3__48in_placeE:
	.zero		1
	.type		_ZN40_INTERNAL_235a6c1c_4_k_cu_383fdcdc_208344cuda3std6ranges3__45__cpo9iter_moveE,@object
	.size		_ZN40_INTERNAL_235a6c1c_4_k_cu_383fdcdc_208344cuda3std6ranges3__45__cpo9iter_moveE,(_ZN40_INTERNAL_235a6c1c_4_k_cu_383fdcdc_208344cuda3std3__45__cpo5beginE - _ZN40_INTERNAL_235a6c1c_4_k_cu_383fdcdc_208344cuda3std6ranges3__45__cpo9iter_moveE)
_ZN40_INTERNAL_235a6c1c_4_k_cu_383fdcdc_208344cuda3std6ranges3__45__cpo9iter_moveE:
	.zero		1
	.type		_ZN40_INTERNAL_235a6c1c_4_k_cu_383fdcdc_208344cuda3std3__45__cpo5beginE,@object
	.size		_ZN40_INTERNAL_235a6c1c_4_k_cu_383fdcdc_208344cuda3std3__45__cpo5beginE,(_ZN40_INTERNAL_235a6c1c_4_k_cu_383fdcdc_208344cuda3std3__442_GLOBAL__N__235a6c1c_4_k_cu_383fdcdc_208346ignoreE - _ZN40_INTERNAL_235a6c1c_4_k_cu_383fdcdc_208344cuda3std3__45__cpo5beginE)
_ZN40_INTERNAL_235a6c1c_4_k_cu_383fdcdc_208344cuda3std3__45__cpo5beginE:
	.zero		1
	.type		_ZN40_INTERNAL_235a6c1c_4_k_cu_383fdcdc_208344cuda3std3__442_GLOBAL__N__235a6c1c_4_k_cu_383fdcdc_208346ignoreE,@object
	.size		_ZN40_INTERNAL_235a6c1c_4_k_cu_383fdcdc_208344cuda3std3__442_GLOBAL__N__235a6c1c_4_k_cu_383fdcdc_208346ignoreE,(_ZN40_INTERNAL_235a6c1c_4_k_cu_383fdcdc_208344cute7productE - _ZN40_INTERNAL_235a6c1c_4_k_cu_383fdcdc_208344cuda3std3__442_GLOBAL__N__235a6c1c_4_k_cu_383fdcdc_208346ignoreE)
_ZN40_INTERNAL_235a6c1c_4_k_cu_383fdcdc_208344cuda3std3__442_GLOBAL__N__235a6c1c_4_k_cu_383fdcdc_208346ignoreE:
	.zero		1
	.type		_ZN40_INTERNAL_235a6c1c_4_k_cu_383fdcdc_208344cute7productE,@object
	.size		_ZN40_INTERNAL_235a6c1c_4_k_cu_383fdcdc_208344cute7productE,(_ZN40_INTERNAL_235a6c1c_4_k_cu_383fdcdc_208344cuda3std3__45__cpo3endE - _ZN40_INTERNAL_235a6c1c_4_k_cu_383fdcdc_208344cute7productE)
_ZN40_INTERNAL_235a6c1c_4_k_cu_383fdcdc_208344cute7productE:
	.zero		1
	.type		_ZN40_INTERNAL_235a6c1c_4_k_cu_383fdcdc_208344cuda3std3__45__cpo3endE,@object
	.size		_ZN40_INTERNAL_235a6c1c_4_k_cu_383fdcdc_208344cuda3std3__45__cpo3endE,(_ZN40_INTERNAL_235a6c1c_4_k_cu_383fdcdc_208344cuda3std3__419piecewise_constructE - _ZN40_INTERNAL_235a6c1c_4_k_cu_383fdcdc_208344cuda3std3__45__cpo3endE)
_ZN40_INTERNAL_235a6c1c_4_k_cu_383fdcdc_208344cuda3std3__45__cpo3endE:
	.zero		1
	.type		_ZN40_INTERNAL_235a6c1c_4_k_cu_383fdcdc_208344cuda3std3__419piecewise_constructE,@object
	.size		_ZN40_INTERNAL_235a6c1c_4_k_cu_383fdcdc_208344cuda3std3__419piecewise_constructE,(_ZN40_INTERNAL_235a6c1c_4_k_cu_383fdcdc_208344cuda3std3__45__cpo4cendE - _ZN40_INTERNAL_235a6c1c_4_k_cu_383fdcdc_208344cuda3std3__419piecewise_constructE)
_ZN40_INTERNAL_235a6c1c_4_k_cu_383fdcdc_208344cuda3std3__419piecewise_constructE:
	.zero		1
	.type		_ZN40_INTERNAL_235a6c1c_4_k_cu_383fdcdc_208344cuda3std3__45__cpo4cendE,@object
	.size		_ZN40_INTERNAL_235a6c1c_4_k_cu_383fdcdc_208344cuda3std3__45__cpo4cendE,(_ZN40_INTERNAL_235a6c1c_4_k_cu_383fdcdc_208344cuda3std6ranges3__45__cpo4swapE - _ZN40_INTERNAL_235a6c1c_4_k_cu_383fdcdc_208344cuda3std3__45__cpo4cendE)
_ZN40_INTERNAL_235a6c1c_4_k_cu_383fdcdc_208344cuda3std3__45__cpo4cendE:
	.zero		1
	.type		_ZN40_INTERNAL_235a6c1c_4_k_cu_383fdcdc_208344cuda3std6ranges3__45__cpo4swapE,@object
	.size		_ZN40_INTERNAL_235a6c1c_4_k_cu_383fdcdc_208344cuda3std6ranges3__45__cpo4swapE,(.L_7 - _ZN40_INTERNAL_235a6c1c_4_k_cu_383fdcdc_208344cuda3std6ranges3__45__cpo4swapE)
_ZN40_INTERNAL_235a6c1c_4_k_cu_383fdcdc_208344cuda3std6ranges3__45__cpo4swapE:
	.zero		1
.L_7:


//--------------------- .nv.constant0._ZN7cutlass13device_kernelINS_4gemm6kernel13GemmUniversalIN4cute5tupleIJiiiiEEENS1_10collective13CollectiveMmaINS1_37MainloopSm90TmaGmmaWarpSpecializedFP8ILi4ENS5_IJNS4_1CILi1EEESB_SB_EEENS1_35KernelTmaWarpSpecializedCooperativeEEENS5_IJNSA_ILi256EEENSA_ILi64EEENSA_ILi32EEEEEENS_12float_e5m2_tENS5_IJlSB_lEEESJ_SK_NS4_8TiledMMAINS4_8MMA_AtomIJNS4_4SM904GMMA30MMA_64x64x32_F32E5M2E5M2_SS_TNILNSO_7ScaleInE1ELSQ_1EEEEEENS4_6LayoutINS5_IJNSA_ILi2EEESB_SB_EEENS5_IJSB_NSA_ILi0EEESW_EEEEENS5_IJNS4_10UnderscoreESZ_SZ_EEEEENS4_13SM90_TMA_LOADENS4_14ComposedLayoutINS4_7SwizzleILi1ELi4ELi3EEENS4_18smem_ptr_flag_bitsILi8EEENST_INS5_IJNSA_ILi8EEESH_EEENS5_IJSH_SB_EEEEEEEvNS4_8identityES12_S1C_vS1D_EENS_8epilogue10collective6detail29Sm90TmaWarpSpecializedAdapterINS1G_15DefaultEpilogueISJ_SK_SK_NS1F_6thread17LinearCombinationISJ_Li1EffLNS1K_9ScaleType4KindE0ELNS_15FloatRoundStyleE2ESJ_EENS1_15EpilogueDefaultEEEEEvvEEEEvNT_6ParamsE --------------------------
	.section	.nv.constant0._ZN7cutlass13device_kernelINS_4gemm6kernel13GemmUniversalIN4cute5tupleIJiiiiEEENS1_10collective13CollectiveMmaINS1_37MainloopSm90TmaGmmaWarpSpecializedFP8ILi4ENS5_IJNS4_1CILi1EEESB_SB_EEENS1_35KernelTmaWarpSpecializedCooperativeEEENS5_IJNSA_ILi256EEENSA_ILi64EEENSA_ILi32EEEEEENS_12float_e5m2_tENS5_IJlSB_lEEESJ_SK_NS4_8TiledMMAINS4_8MMA_AtomIJNS4_4SM904GMMA30MMA_64x64x32_F32E5M2E5M2_SS_TNILNSO_7ScaleInE1ELSQ_1EEEEEENS4_6LayoutINS5_IJNSA_ILi2EEESB_SB_EEENS5_IJSB_NSA_ILi0EEESW_EEEEENS5_IJNS4_10UnderscoreESZ_SZ_EEEEENS4_13SM90_TMA_LOADENS4_14ComposedLayoutINS4_7SwizzleILi1ELi4ELi3EEENS4_18smem_ptr_flag_bitsILi8EEENST_INS5_IJNSA_ILi8EEESH_EEENS5_IJSH_SB_EEEEEEEvNS4_8identityES12_S1C_vS1D_EENS_8epilogue10collective6detail29Sm90TmaWarpSpecializedAdapterINS1G_15DefaultEpilogueISJ_SK_SK_NS1F_6thread17LinearCombinationISJ_Li1EffLNS1K_9ScaleType4KindE0ELNS_15FloatRoundStyleE2ESJ_EENS1_15EpilogueDefaultEEEEEvvEEEEvNT_6ParamsE,"a",@progbits
	.sectionflags	@""
	.align	4
.nv.constant0._ZN7cutlass13device_kernelINS_4gemm6kernel13GemmUniversalIN4cute5tupleIJiiiiEEENS1_10collective13CollectiveMmaINS1_37MainloopSm90TmaGmmaWarpSpecializedFP8ILi4ENS5_IJNS4_1CILi1EEESB_SB_EEENS1_35KernelTmaWarpSpecializedCooperativeEEENS5_IJNSA_ILi256EEENSA_ILi64EEENSA_ILi32EEEEEENS_12float_e5m2_tENS5_IJlSB_lEEESJ_SK_NS4_8TiledMMAINS4_8MMA_AtomIJNS4_4SM904GMMA30MMA_64x64x32_F32E5M2E5M2_SS_TNILNSO_7ScaleInE1ELSQ_1EEEEEENS4_6LayoutINS5_IJNSA_ILi2EEESB_SB_EEENS5_IJSB_NSA_ILi0EEESW_EEEEENS5_IJNS4_10UnderscoreESZ_SZ_EEEEENS4_13SM90_TMA_LOADENS4_14ComposedLayoutINS4_7SwizzleILi1ELi4ELi3EEENS4_18smem_ptr_flag_bitsILi8EEENST_INS5_IJNSA_ILi8EEESH_EEENS5_IJSH_SB_EEEEEEEvNS4_8identityES12_S1C_vS1D_EENS_8epilogue10collective6detail29Sm90TmaWarpSpecializedAdapterINS1G_15DefaultEpilogueISJ_SK_SK_NS1F_6thread17LinearCombinationISJ_Li1EffLNS1K_9ScaleType4KindE0ELNS_15FloatRoundStyleE2ESJ_EENS1_15EpilogueDefaultEEEEEvvEEEEvNT_6ParamsE:
	.zero		1664


//--------------------- SYMBOLS --------------------------

	.type		.nv.reservedSmem.offset0,@object
	.size		.nv.reservedSmem.offset0,0x4
